// auto-generated by cutlass_sweep.gemm — config: {"arch": "sm_100", "cluster_m": 2, "cluster_n": 4, "dtype": "nvfp4", "dtype_b": "nvfp4", "layout": "nt", "stages": 0, "tile_k": 256, "tile_m": 256, "tile_n": 64}
#include "cutlass/cutlass.h"
#include "cutlass/gemm/collective/collective_builder.hpp"
#include "cutlass/gemm/device/gemm_universal_adapter.h"
#include "cutlass/gemm/kernel/gemm_universal.hpp"
#include "cutlass/epilogue/collective/collective_builder.hpp"

using ElemA = cutlass::nv_float4_t<cutlass::float_e2m1_t>;
using ElemB = cutlass::nv_float4_t<cutlass::float_e2m1_t>;
using ElemCD = cutlass::bfloat16_t;
using Acc  = float;
using TileShape    = cute::Shape<cute::_256, cute::_64, cute::_256>;
using ClusterShape = cute::Shape<cute::_2, cute::_4, cute::_1>;

using CollectiveEpilogue = typename cutlass::epilogue::collective::CollectiveBuilder<
    cutlass::arch::Sm100, cutlass::arch::OpClassTensorOp,
    TileShape, ClusterShape,
    cutlass::epilogue::collective::EpilogueTileAuto,
    Acc, Acc,
    ElemCD, cutlass::layout::RowMajor, 128 / cutlass::sizeof_bits<ElemCD>::value,
    ElemCD, cutlass::layout::RowMajor, 128 / cutlass::sizeof_bits<ElemCD>::value,
    cutlass::epilogue::collective::EpilogueScheduleAuto
  >::CollectiveOp;

using CollectiveMainloop = typename cutlass::gemm::collective::CollectiveBuilder<
    cutlass::arch::Sm100, cutlass::arch::OpClassBlockScaledTensorOp,
    ElemA, cutlass::layout::RowMajor, 32,
    ElemB, cutlass::layout::ColumnMajor, 32,
    Acc,
    TileShape, ClusterShape,
    cutlass::gemm::collective::StageCountAutoCarveout<static_cast<int>(sizeof(typename CollectiveEpilogue::SharedStorage))>,
    cutlass::gemm::collective::KernelScheduleAuto
  >::CollectiveOp;

using GemmKernel = cutlass::gemm::kernel::GemmUniversal<
    cute::Shape<int,int,int,int>,
    CollectiveMainloop,
    CollectiveEpilogue
>;
using Gemm = cutlass::gemm::device::GemmUniversalAdapter<GemmKernel>;

// Force the device kernel symbol into the cubin without needing a host main.
auto* _anchor = &cutlass::device_kernel<GemmKernel>;


// ===== COMPILED SASS (sm_100a) =====

	.target	sm_100a

	.elftype	@"ET_EXEC"


//--------------------- .note.nv.tkinfo           --------------------------
	.section	.note.nv.tkinfo,"",@"SHT_NOTE"
	.sectionflags	@"SHF_NOTE_NV_TKINFO"
	.tkinfo
        /*0018*/ 	.word	0x00000002
        /*0030*/ 	.string	""
        /*0030*/ 	.string	"ptxas"
        /*0030*/ 	.string	"Cuda compilation tools, release 13.0, V13.0.88"
        /*0030*/ 	.string	"Build cuda_13.0.r13.0/compiler.36424714_0"
        /*0030*/ 	.string	"-arch sm_100a -m 64 "



//--------------------- .note.nv.cuinfo           --------------------------
	.section	.note.nv.cuinfo,"",@"SHT_NOTE"
	.sectionflags	@"SHF_NOTE_NV_CUINFO"
        /*0018*/ 	.short	0x0002
        /*001a*/ 	.short	0x0064
        /*001c*/ 	.short	0x0082
	.zero		2


//--------------------- .nv.info                  --------------------------
	.section	.nv.info,"",@"SHT_CUDA_INFO"
	.align	4


	//----- nvinfo : EIATTR_REGCOUNT
	.align		4
        /*0000*/ 	.byte	0x04, 0x2f
        /*0002*/ 	.short	(.L_19 - .L_18)
	.align		4
.L_18:
        /*0004*/ 	.word	index@(_ZN7cutlass13device_kernelINS_4gemm6kernel13GemmUniversalIN4cute5tupleIJiiiiEEENS1_10collective13CollectiveMmaINS1_46MainloopSm100TmaUmmaWarpSpecializedBlockScaledILi8ELi2ELi2ENS5_IJNS4_1CILi2EEENSA_ILi4EEENSA_ILi1EEEEEEEENS5_IJNSA_ILi256EEENSA_ILi64EEESG_EEENS5_IJNS_12float_e2m1_tENS_13float_ue4m3_tEEEENS5_IJNS5_IJlSD_lEEENS4_6LayoutINS5_IJNS5_IJNS5_IJNSA_ILi32EEESC_EEEiEEENS5_IJNS5_IJNSA_ILi16EEESC_EEEiEEENS5_IJSD_iEEEEEENS5_IJST_NS5_IJNS5_IJNSA_ILi0EEESD_EEENSA_ILi512EEEEEENS5_IJSW_iEEEEEEEEEEESL_S13_NS4_8TiledMMAINS4_8MMA_AtomIJNS4_23SM100_MMA_MXF4_2x1SM_SSISJ_SJ_fSK_Li256ELi64ELi16ELNS4_4UMMA5MajorE0ELS18_0ELNS17_7ScaleInE0ELS19_0EEEEEENSN_INS5_IJSD_SD_SD_EEENS5_IJSW_SW_SW_EEEEENS5_IJNS4_10UnderscoreES1F_S1F_EEEEENS5_IJNS4_28SM100_TMA_2SM_LOAD_MULTICASTES1I_EEENS5_IJNS4_14ComposedLayoutINS4_7SwizzleILi3ELi4ELi3EEENS4_18smem_ptr_flag_bitsILi4EEENSN_INS5_IJNSA_ILi8EEESG_EEENS5_IJSG_SD_EEEEEEENSN_INS5_IJNS5_IJNS5_IJSP_SD_EEESS_EEESD_NS5_IJSD_SC_EEEEEENS5_IJNS5_IJNS5_IJSS_SY_EEESX_EEESW_NS5_IJSC_SY_EEEEEEEEEEEvNS4_8identityENS5_IJNS4_18SM100_TMA_2SM_LOADES1I_EEES23_vS24_EENS_8epilogue10collective18CollectiveEpilogueINS28_23Sm100TmaWarpSpecializedILi3ELi2ELi32ELb1ELb0EEEJNS5_IJNSA_ILi128EEESH_SG_EEENS5_IJNSN_IS2D_SD_EENSN_ISO_SD_EEEEENS_10bfloat16_tESM_S2I_SM_NS28_6fusion15FusionCallbacksIS2C_NS2J_17LinearCombinationIS2I_fS2I_fLNS_15FloatRoundStyleE2EEES2E_S2H_JEEENS4_5SM1004TMEM4LOAD26SM100_TMEM_LOAD_32dp32b32xENS4_13SM90_TMA_LOADENS1K_INS1L_ILi2ELi4ELi3EEENS1N_ILi16EEENSN_INS5_IJS1P_SO_EEENS5_IJSO_SD_EEEEEEENS4_39AutoVectorizingCopyWithAssumedAlignmentILi128EEENS4_14SM90_TMA_STOREES2Z_S31_S31_EEEvvEEEEvNT_6ParamsE)
        /*0008*/ 	.word	0x0000007b


	//----- nvinfo : EIATTR_FRAME_SIZE
	.align		4
.L_19:
        /*000c*/ 	.byte	0x04, 0x11
        /*000e*/ 	.short	(.L_21 - .L_20)
	.align		4
.L_20:
        /*0010*/ 	.word	index@($__internal_2_$__cuda_sm10x_tcgen05_guardrail_trap_unallocated_columns_being_dealloced)
        /*0014*/ 	.word	0x00000000


	//----- nvinfo : EIATTR_FRAME_SIZE
	.align		4
.L_21:
        /*0018*/ 	.byte	0x04, 0x11
        /*001a*/ 	.short	(.L_23 - .L_22)
	.align		4
.L_22:
        /*001c*/ 	.word	index@($__internal_1_$__cuda_sm10x_tcgen05_guardrail_trap_phase_invalid_during_alloc)
        /*0020*/ 	.word	0x00000000


	//----- nvinfo : EIATTR_FRAME_SIZE
	.align		4
.L_23:
        /*0024*/ 	.byte	0x04, 0x11
        /*0026*/ 	.short	(.L_25 - .L_24)
	.align		4
.L_24:
        /*0028*/ 	.word	index@($__internal_0_$__cuda_sm10x_tcgen05_guardrail_trap_col_being_dealloced_not_returned_by_alloc)
        /*002c*/ 	.word	0x00000000


	//----- nvinfo : EIATTR_FRAME_SIZE
	.align		4
.L_25:
        /*0030*/ 	.byte	0x04, 0x11
        /*0032*/ 	.short	(.L_27 - .L_26)
	.align		4
.L_26:
        /*0034*/ 	.word	index@(_ZN7cutlass13device_kernelINS_4gemm6kernel13GemmUniversalIN4cute5tupleIJiiiiEEENS1_10collective13CollectiveMmaINS1_46MainloopSm100TmaUmmaWarpSpecializedBlockScaledILi8ELi2ELi2ENS5_IJNS4_1CILi2EEENSA_ILi4EEENSA_ILi1EEEEEEEENS5_IJNSA_ILi256EEENSA_ILi64EEESG_EEENS5_IJNS_12float_e2m1_tENS_13float_ue4m3_tEEEENS5_IJNS5_IJlSD_lEEENS4_6LayoutINS5_IJNS5_IJNS5_IJNSA_ILi32EEESC_EEEiEEENS5_IJNS5_IJNSA_ILi16EEESC_EEEiEEENS5_IJSD_iEEEEEENS5_IJST_NS5_IJNS5_IJNSA_ILi0EEESD_EEENSA_ILi512EEEEEENS5_IJSW_iEEEEEEEEEEESL_S13_NS4_8TiledMMAINS4_8MMA_AtomIJNS4_23SM100_MMA_MXF4_2x1SM_SSISJ_SJ_fSK_Li256ELi64ELi16ELNS4_4UMMA5MajorE0ELS18_0ELNS17_7ScaleInE0ELS19_0EEEEEENSN_INS5_IJSD_SD_SD_EEENS5_IJSW_SW_SW_EEEEENS5_IJNS4_10UnderscoreES1F_S1F_EEEEENS5_IJNS4_28SM100_TMA_2SM_LOAD_MULTICASTES1I_EEENS5_IJNS4_14ComposedLayoutINS4_7SwizzleILi3ELi4ELi3EEENS4_18smem_ptr_flag_bitsILi4EEENSN_INS5_IJNSA_ILi8EEESG_EEENS5_IJSG_SD_EEEEEEENSN_INS5_IJNS5_IJNS5_IJSP_SD_EEESS_EEESD_NS5_IJSD_SC_EEEEEENS5_IJNS5_IJNS5_IJSS_SY_EEESX_EEESW_NS5_IJSC_SY_EEEEEEEEEEEvNS4_8identityENS5_IJNS4_18SM100_TMA_2SM_LOADES1I_EEES23_vS24_EENS_8epilogue10collective18CollectiveEpilogueINS28_23Sm100TmaWarpSpecializedILi3ELi2ELi32ELb1ELb0EEEJNS5_IJNSA_ILi128EEESH_SG_EEENS5_IJNSN_IS2D_SD_EENSN_ISO_SD_EEEEENS_10bfloat16_tESM_S2I_SM_NS28_6fusion15FusionCallbacksIS2C_NS2J_17LinearCombinationIS2I_fS2I_fLNS_15FloatRoundStyleE2EEES2E_S2H_JEEENS4_5SM1004TMEM4LOAD26SM100_TMEM_LOAD_32dp32b32xENS4_13SM90_TMA_LOADENS1K_INS1L_ILi2ELi4ELi3EEENS1N_ILi16EEENSN_INS5_IJS1P_SO_EEENS5_IJSO_SD_EEEEEEENS4_39AutoVectorizingCopyWithAssumedAlignmentILi128EEENS4_14SM90_TMA_STOREES2Z_S31_S31_EEEvvEEEEvNT_6ParamsE)
        /*0038*/ 	.word	0x00000000


	//----- nvinfo : EIATTR_MIN_STACK_SIZE
	.align		4
.L_27:
        /*003c*/ 	.byte	0x04, 0x12
        /*003e*/ 	.short	(.L_29 - .L_28)
	.align		4
.L_28:
        /*0040*/ 	.word	index@(_ZN7cutlass13device_kernelINS_4gemm6kernel13GemmUniversalIN4cute5tupleIJiiiiEEENS1_10collective13CollectiveMmaINS1_46MainloopSm100TmaUmmaWarpSpecializedBlockScaledILi8ELi2ELi2ENS5_IJNS4_1CILi2EEENSA_ILi4EEENSA_ILi1EEEEEEEENS5_IJNSA_ILi256EEENSA_ILi64EEESG_EEENS5_IJNS_12float_e2m1_tENS_13float_ue4m3_tEEEENS5_IJNS5_IJlSD_lEEENS4_6LayoutINS5_IJNS5_IJNS5_IJNSA_ILi32EEESC_EEEiEEENS5_IJNS5_IJNSA_ILi16EEESC_EEEiEEENS5_IJSD_iEEEEEENS5_IJST_NS5_IJNS5_IJNSA_ILi0EEESD_EEENSA_ILi512EEEEEENS5_IJSW_iEEEEEEEEEEESL_S13_NS4_8TiledMMAINS4_8MMA_AtomIJNS4_23SM100_MMA_MXF4_2x1SM_SSISJ_SJ_fSK_Li256ELi64ELi16ELNS4_4UMMA5MajorE0ELS18_0ELNS17_7ScaleInE0ELS19_0EEEEEENSN_INS5_IJSD_SD_SD_EEENS5_IJSW_SW_SW_EEEEENS5_IJNS4_10UnderscoreES1F_S1F_EEEEENS5_IJNS4_28SM100_TMA_2SM_LOAD_MULTICASTES1I_EEENS5_IJNS4_14ComposedLayoutINS4_7SwizzleILi3ELi4ELi3EEENS4_18smem_ptr_flag_bitsILi4EEENSN_INS5_IJNSA_ILi8EEESG_EEENS5_IJSG_SD_EEEEEEENSN_INS5_IJNS5_IJNS5_IJSP_SD_EEESS_EEESD_NS5_IJSD_SC_EEEEEENS5_IJNS5_IJNS5_IJSS_SY_EEESX_EEESW_NS5_IJSC_SY_EEEEEEEEEEEvNS4_8identityENS5_IJNS4_18SM100_TMA_2SM_LOADES1I_EEES23_vS24_EENS_8epilogue10collective18CollectiveEpilogueINS28_23Sm100TmaWarpSpecializedILi3ELi2ELi32ELb1ELb0EEEJNS5_IJNSA_ILi128EEESH_SG_EEENS5_IJNSN_IS2D_SD_EENSN_ISO_SD_EEEEENS_10bfloat16_tESM_S2I_SM_NS28_6fusion15FusionCallbacksIS2C_NS2J_17LinearCombinationIS2I_fS2I_fLNS_15FloatRoundStyleE2EEES2E_S2H_JEEENS4_5SM1004TMEM4LOAD26SM100_TMEM_LOAD_32dp32b32xENS4_13SM90_TMA_LOADENS1K_INS1L_ILi2ELi4ELi3EEENS1N_ILi16EEENSN_INS5_IJS1P_SO_EEENS5_IJSO_SD_EEEEEEENS4_39AutoVectorizingCopyWithAssumedAlignmentILi128EEENS4_14SM90_TMA_STOREES2Z_S31_S31_EEEvvEEEEvNT_6ParamsE)
        /*0044*/ 	.word	0x00000000
.L_29:


//--------------------- .nv.compat                --------------------------
	.section	.nv.compat,"",@"SHT_CUDA_COMPAT_INFO"
	.align	4
        /*0000*/ 	.byte	0x02, 0x09, 0x01, 0x00, 0x02, 0x02, 0x02, 0x00, 0x02, 0x05, 0x05, 0x00, 0x03, 0x07, 0x01, 0x01
        /*0010*/ 	.byte	0x02, 0x03, 0x01, 0x00, 0x02, 0x06, 0x01, 0x00, 0x04, 0x0b, 0x08, 0x00, 0x09, 0x00, 0x00, 0x00
        /*0020*/ 	.byte	0x00, 0x00, 0x00, 0x00


//--------------------- .nv.info._ZN7cutlass13device_kernelINS_4gemm6kernel13GemmUniversalIN4cute5tupleIJiiiiEEENS1_10collective13CollectiveMmaINS1_46MainloopSm100TmaUmmaWarpSpecializedBlockScaledILi8ELi2ELi2ENS5_IJNS4_1CILi2EEENSA_ILi4EEENSA_ILi1EEEEEEEENS5_IJNSA_ILi256EEENSA_ILi64EEESG_EEENS5_IJNS_12float_e2m1_tENS_13float_ue4m3_tEEEENS5_IJNS5_IJlSD_lEEENS4_6LayoutINS5_IJNS5_IJNS5_IJNSA_ILi32EEESC_EEEiEEENS5_IJNS5_IJNSA_ILi16EEESC_EEEiEEENS5_IJSD_iEEEEEENS5_IJST_NS5_IJNS5_IJNSA_ILi0EEESD_EEENSA_ILi512EEEEEENS5_IJSW_iEEEEEEEEEEESL_S13_NS4_8TiledMMAINS4_8MMA_AtomIJNS4_23SM100_MMA_MXF4_2x1SM_SSISJ_SJ_fSK_Li256ELi64ELi16ELNS4_4UMMA5MajorE0ELS18_0ELNS17_7ScaleInE0ELS19_0EEEEEENSN_INS5_IJSD_SD_SD_EEENS5_IJSW_SW_SW_EEEEENS5_IJNS4_10UnderscoreES1F_S1F_EEEEENS5_IJNS4_28SM100_TMA_2SM_LOAD_MULTICASTES1I_EEENS5_IJNS4_14ComposedLayoutINS4_7SwizzleILi3ELi4ELi3EEENS4_18smem_ptr_flag_bitsILi4EEENSN_INS5_IJNSA_ILi8EEESG_EEENS5_IJSG_SD_EEEEEEENSN_INS5_IJNS5_IJNS5_IJSP_SD_EEESS_EEESD_NS5_IJSD_SC_EEEEEENS5_IJNS5_IJNS5_IJSS_SY_EEESX_EEESW_NS5_IJSC_SY_EEEEEEEEEEEvNS4_8identityENS5_IJNS4_18SM100_TMA_2SM_LOADES1I_EEES23_vS24_EENS_8epilogue10collective18CollectiveEpilogueINS28_23Sm100TmaWarpSpecializedILi3ELi2ELi32ELb1ELb0EEEJNS5_IJNSA_ILi128EEESH_SG_EEENS5_IJNSN_IS2D_SD_EENSN_ISO_SD_EEEEENS_10bfloat16_tESM_S2I_SM_NS28_6fusion15FusionCallbacksIS2C_NS2J_17LinearCombinationIS2I_fS2I_fLNS_15FloatRoundStyleE2EEES2E_S2H_JEEENS4_5SM1004TMEM4LOAD26SM100_TMEM_LOAD_32dp32b32xENS4_13SM90_TMA_LOADENS1K_INS1L_ILi2ELi4ELi3EEENS1N_ILi16EEENSN_INS5_IJS1P_SO_EEENS5_IJSO_SD_EEEEEEENS4_39AutoVectorizingCopyWithAssumedAlignmentILi128EEENS4_14SM90_TMA_STOREES2Z_S31_S31_EEEvvEEEEvNT_6ParamsE --------------------------
	.section	.nv.info._ZN7cutlass13device_kernelINS_4gemm6kernel13GemmUniversalIN4cute5tupleIJiiiiEEENS1_10collective13CollectiveMmaINS1_46MainloopSm100TmaUmmaWarpSpecializedBlockScaledILi8ELi2ELi2ENS5_IJNS4_1CILi2EEENSA_ILi4EEENSA_ILi1EEEEEEEENS5_IJNSA_ILi256EEENSA_ILi64EEESG_EEENS5_IJNS_12float_e2m1_tENS_13float_ue4m3_tEEEENS5_IJNS5_IJlSD_lEEENS4_6LayoutINS5_IJNS5_IJNS5_IJNSA_ILi32EEESC_EEEiEEENS5_IJNS5_IJNSA_ILi16EEESC_EEEiEEENS5_IJSD_iEEEEEENS5_IJST_NS5_IJNS5_IJNSA_ILi0EEESD_EEENSA_ILi512EEEEEENS5_IJSW_iEEEEEEEEEEESL_S13_NS4_8TiledMMAINS4_8MMA_AtomIJNS4_23SM100_MMA_MXF4_2x1SM_SSISJ_SJ_fSK_Li256ELi64ELi16ELNS4_4UMMA5MajorE0ELS18_0ELNS17_7ScaleInE0ELS19_0EEEEEENSN_INS5_IJSD_SD_SD_EEENS5_IJSW_SW_SW_EEEEENS5_IJNS4_10UnderscoreES1F_S1F_EEEEENS5_IJNS4_28SM100_TMA_2SM_LOAD_MULTICASTES1I_EEENS5_IJNS4_14ComposedLayoutINS4_7SwizzleILi3ELi4ELi3EEENS4_18smem_ptr_flag_bitsILi4EEENSN_INS5_IJNSA_ILi8EEESG_EEENS5_IJSG_SD_EEEEEEENSN_INS5_IJNS5_IJNS5_IJSP_SD_EEESS_EEESD_NS5_IJSD_SC_EEEEEENS5_IJNS5_IJNS5_IJSS_SY_EEESX_EEESW_NS5_IJSC_SY_EEEEEEEEEEEvNS4_8identityENS5_IJNS4_18SM100_TMA_2SM_LOADES1I_EEES23_vS24_EENS_8epilogue10collective18CollectiveEpilogueINS28_23Sm100TmaWarpSpecializedILi3ELi2ELi32ELb1ELb0EEEJNS5_IJNSA_ILi128EEESH_SG_EEENS5_IJNSN_IS2D_SD_EENSN_ISO_SD_EEEEENS_10bfloat16_tESM_S2I_SM_NS28_6fusion15FusionCallbacksIS2C_NS2J_17LinearCombinationIS2I_fS2I_fLNS_15FloatRoundStyleE2EEES2E_S2H_JEEENS4_5SM1004TMEM4LOAD26SM100_TMEM_LOAD_32dp32b32xENS4_13SM90_TMA_LOADENS1K_INS1L_ILi2ELi4ELi3EEENS1N_ILi16EEENSN_INS5_IJS1P_SO_EEENS5_IJSO_SD_EEEEEEENS4_39AutoVectorizingCopyWithAssumedAlignmentILi128EEENS4_14SM90_TMA_STOREES2Z_S31_S31_EEEvvEEEEvNT_6ParamsE,"",@"SHT_CUDA_INFO"
	.sectionflags	@""
	.align	4


	//----- nvinfo : EIATTR_CUDA_API_VERSION
	.align		4
        /*0000*/ 	.byte	0x04, 0x37
        /*0002*/ 	.short	(.L_31 - .L_30)
.L_30:
        /*0004*/ 	.word	0x00000082


	//----- nvinfo : EIATTR_KPARAM_INFO
	.align		4
.L_31:
        /*0008*/ 	.byte	0x04, 0x17
        /*000a*/ 	.short	(.L_33 - .L_32)
.L_32:
        /*000c*/ 	.word	0x00000000
        /*0010*/ 	.short	0x0000
        /*0012*/ 	.short	0x0000
        /*0014*/ 	.byte	0x00, 0xf0, 0x01, 0x30


	//----- nvinfo : EIATTR_AT_ENTRY_FRAGMENTS
	.align		4
.L_33:
        /*0018*/ 	.byte	0x04, 0x4f
        /*001a*/ 	.short	(.L_35 - .L_34)


	//   ....[0]....
.L_34:
        /*001c*/ 	.word	0x00000007


	//----- nvinfo : EIATTR_RESERVED_SMEM_USED
	.align		4
.L_35:
        /*0020*/ 	.byte	0x01, 0x41
	.zero		2


	//----- nvinfo : EIATTR_SPARSE_MMA_MASK
	.align		4
        /*0024*/ 	.byte	0x03, 0x50
        /*0026*/ 	.short	0x0000


	//----- nvinfo : EIATTR_TCGEN05_2CTA_USED
	.align		4
        /*0028*/ 	.byte	0x01, 0x52
	.zero		2


	//----- nvinfo : EIATTR_MAXREG_COUNT
	.align		4
        /*002c*/ 	.byte	0x03, 0x1b
        /*002e*/ 	.short	0x00ff


	//----- nvinfo : EIATTR_NUM_BARRIERS
	.align		4
        /*0030*/ 	.byte	0x02, 0x4c
        /*0032*/ 	.byte	0x07
	.zero		1


	//----- nvinfo : EIATTR_EXTERNS
	.align		4
        /*0034*/ 	.byte	0x04, 0x0f
        /*0036*/ 	.short	(.L_37 - .L_36)


	//   ....[0]....
	.align		4
.L_36:
        /*0038*/ 	.word	index@(__assertfail)


	//----- nvinfo : EIATTR_MERCURY_ISA_VERSION
	.align		4
.L_37:
        /*003c*/ 	.byte	0x03, 0x5f
        /*003e*/ 	.short	0x0101


	//----- nvinfo : EIATTR_INT_WARP_WIDE_INSTR_OFFSETS
	.align		4
        /*0040*/ 	.byte	0x04, 0x31
        /*0042*/ 	.short	(.L_39 - .L_38)


	//   ....[0]....
.L_38:
        /*0044*/ 	.word	0x00000e10


	//   ....[1]....
        /*0048*/ 	.word	0x00000eb0


	//   ....[2]....
        /*004c*/ 	.word	0x000053d0


	//   ....[3]....
        /*0050*/ 	.word	0x000053f0


	//   ....[4]....
        /*0054*/ 	.word	0x00005420


	//   ....[5]....
        /*0058*/ 	.word	0x00005ff0


	//   ....[6]....
        /*005c*/ 	.word	0x00006070


	//   ....[7]....
        /*0060*/ 	.word	0x00006170


	//   ....[8]....
        /*0064*/ 	.word	0x00006280


	//----- nvinfo : EIATTR_COOP_GROUP_MASK_REGIDS
	.align		4
.L_39:
        /*0068*/ 	.byte	0x04, 0x29
        /*006a*/ 	.short	(.L_41 - .L_40)


	//   ....[0]....
.L_40:
        /*006c*/ 	.word	0xffffffff


	//   ....[1]....
        /*0070*/ 	.word	0xffffffff


	//   ....[2]....
        /*0074*/ 	.word	0xffffffff


	//   ....[3]....
        /*0078*/ 	.word	0xffffffff


	//   ....[4]....
        /*007c*/ 	.word	0xffffffff


	//   ....[5]....
        /*0080*/ 	.word	0xffffffff


	//   ....[6]....
        /*0084*/ 	.word	0xffffffff


	//   ....[7]....
        /*0088*/ 	.word	0xffffffff


	//   ....[8]....
        /*008c*/ 	.word	0xffffffff


	//   ....[9]....
        /*0090*/ 	.word	0xffffffff


	//   ....[10]....
        /*0094*/ 	.word	0xffffffff


	//   ....[11]....
        /*0098*/ 	.word	0xffffffff


	//   ....[12]....
        /*009c*/ 	.word	0xffffffff


	//   ....[13]....
        /*00a0*/ 	.word	0xffffffff


	//----- nvinfo : EIATTR_COOP_GROUP_INSTR_OFFSETS
	.align		4
.L_41:
        /*00a4*/ 	.byte	0x04, 0x28
        /*00a6*/ 	.short	(.L_43 - .L_42)


	//   ....[0]....
.L_42:
        /*00a8*/ 	.word	0x000000c0


	//   ....[1]....
        /*00ac*/ 	.word	0x00000590


	//   ....[2]....
        /*00b0*/ 	.word	0x000007e0


	//   ....[3]....
        /*00b4*/ 	.word	0x00000950


	//   ....[4]....
        /*00b8*/ 	.word	0x00000a40


	//   ....[5]....
        /*00bc*/ 	.word	0x00000ba0


	//   ....[6]....
        /*00c0*/ 	.word	0x00000cf0


	//   ....[7]....
        /*00c4*/ 	.word	0x00000f30


	//   ....[8]....
        /*00c8*/ 	.word	0x00002760


	//   ....[9]....
        /*00cc*/ 	.word	0x00003870


	//   ....[10]....
        /*00d0*/ 	.word	0x00003d80


	//   ....[11]....
        /*00d4*/ 	.word	0x00003db0


	//   ....[12]....
        /*00d8*/ 	.word	0x000052d0


	//   ....[13]....
        /*00dc*/ 	.word	0x000054e0


	//----- nvinfo : EIATTR_VRC_CTA_INIT_COUNT
	.align		4
.L_43:
        /*00e0*/ 	.byte	0x02, 0x4a
        /*00e2*/ 	.byte	0x80
	.zero		1


	//----- nvinfo : EIATTR_SYSCALL_OFFSETS
	.align		4
        /*00e4*/ 	.byte	0x04, 0x46
        /*00e6*/ 	.short	(.L_45 - .L_44)


	//   ....[0]....
.L_44:
        /*00e8*/ 	.word	0x00006f60


	//   ....[1]....
        /*00ec*/ 	.word	0x00007050


	//   ....[2]....
        /*00f0*/ 	.word	0x00007880


	//   ....[3]....
        /*00f4*/ 	.word	0x00008550


	//----- nvinfo : EIATTR_MBARRIER_INSTR_OFFSETS
	.align		4
.L_45:
        /*00f8*/ 	.byte	0x04, 0x39
        /*00fa*/ 	.short	(.L_47 - .L_46)


	//   ....[0]....
.L_46:
        /*00fc*/ 	.word	0x000006d0
        /*0100*/ 	.word	0x000000ff
        /*0104*/ 	.word	0x00000000
        /*0108*/ 	.short	0x0100
        /*010a*/ 	.byte	0x04
	.zero		1


	//   ....[1]....
        /*010c*/ 	.word	0x000006e0
        /*0110*/ 	.word	0x000000ff
        /*0114*/ 	.word	0x00000040
        /*0118*/ 	.short	0x0100
        /*011a*/ 	.byte	0x04
	.zero		1


	//   ....[2]....
        /*011c*/ 	.word	0x000006f0
        /*0120*/ 	.word	0x000000ff
        /*0124*/ 	.word	0x00000008
        /*0128*/ 	.short	0x0100
        /*012a*/ 	.byte	0x04
	.zero		1


	//   ....[3]....
        /*012c*/ 	.word	0x00000700
        /*0130*/ 	.word	0x000000ff
        /*0134*/ 	.word	0x00000048
        /*0138*/ 	.short	0x0100
        /*013a*/ 	.byte	0x04
	.zero		1


	//   ....[4]....
        /*013c*/ 	.word	0x00000710
        /*0140*/ 	.word	0x000000ff
        /*0144*/ 	.word	0x00000010
        /*0148*/ 	.short	0x0100
        /*014a*/ 	.byte	0x04
	.zero		1


	//   ....[5]....
        /*014c*/ 	.word	0x00000720
        /*0150*/ 	.word	0x000000ff
        /*0154*/ 	.word	0x00000050
        /*0158*/ 	.short	0x0100
        /*015a*/ 	.byte	0x04
	.zero		1


	//   ....[6]....
        /*015c*/ 	.word	0x00000730
        /*0160*/ 	.word	0x000000ff
        /*0164*/ 	.word	0x00000018
        /*0168*/ 	.short	0x0100
        /*016a*/ 	.byte	0x04
	.zero		1


	//   ....[7]....
        /*016c*/ 	.word	0x00000740
        /*0170*/ 	.word	0x000000ff
        /*0174*/ 	.word	0x00000058
        /*0178*/ 	.short	0x0100
        /*017a*/ 	.byte	0x04
	.zero		1


	//   ....[8]....
        /*017c*/ 	.word	0x00000750
        /*0180*/ 	.word	0x000000ff
        /*0184*/ 	.word	0x00000020
        /*0188*/ 	.short	0x0100
        /*018a*/ 	.byte	0x04
	.zero		1


	//   ....[9]....
        /*018c*/ 	.word	0x00000760
        /*0190*/ 	.word	0x000000ff
        /*0194*/ 	.word	0x00000060
        /*0198*/ 	.short	0x0100
        /*019a*/ 	.byte	0x04
	.zero		1


	//   ....[10]....
        /*019c*/ 	.word	0x00000770
        /*01a0*/ 	.word	0x000000ff
        /*01a4*/ 	.word	0x00000028
        /*01a8*/ 	.short	0x0100
        /*01aa*/ 	.byte	0x04
	.zero		1


	//   ....[11]....
        /*01ac*/ 	.word	0x00000780
        /*01b0*/ 	.word	0x000000ff
        /*01b4*/ 	.word	0x00000068
        /*01b8*/ 	.short	0x0100
        /*01ba*/ 	.byte	0x04
	.zero		1


	//   ....[12]....
        /*01bc*/ 	.word	0x00000790
        /*01c0*/ 	.word	0x000000ff
        /*01c4*/ 	.word	0x00000030
        /*01c8*/ 	.short	0x0100
        /*01ca*/ 	.byte	0x04
	.zero		1


	//   ....[13]....
        /*01cc*/ 	.word	0x000007a0
        /*01d0*/ 	.word	0x000000ff
        /*01d4*/ 	.word	0x00000070
        /*01d8*/ 	.short	0x0100
        /*01da*/ 	.byte	0x04
	.zero		1


	//   ....[14]....
        /*01dc*/ 	.word	0x000007b0
        /*01e0*/ 	.word	0x000000ff
        /*01e4*/ 	.word	0x00000038
        /*01e8*/ 	.short	0x0100
        /*01ea*/ 	.byte	0x04
	.zero		1


	//   ....[15]....
        /*01ec*/ 	.word	0x000007c0
        /*01f0*/ 	.word	0x000000ff
        /*01f4*/ 	.word	0x00000078
        /*01f8*/ 	.short	0x0100
        /*01fa*/ 	.byte	0x04
	.zero		1


	//   ....[16]....
        /*01fc*/ 	.word	0x000008e0
        /*0200*/ 	.word	0x000000ff
        /*0204*/ 	.word	0x00000080
        /*0208*/ 	.short	0x0100
        /*020a*/ 	.byte	0x04
	.zero		1


	//   ....[17]....
        /*020c*/ 	.word	0x000008f0
        /*0210*/ 	.word	0x000000ff
        /*0214*/ 	.word	0x00000098
        /*0218*/ 	.short	0x0100
        /*021a*/ 	.byte	0x04
	.zero		1


	//   ....[18]....
        /*021c*/ 	.word	0x00000900
        /*0220*/ 	.word	0x000000ff
        /*0224*/ 	.word	0x00000088
        /*0228*/ 	.short	0x0100
        /*022a*/ 	.byte	0x04
	.zero		1


	//   ....[19]....
        /*022c*/ 	.word	0x00000910
        /*0230*/ 	.word	0x000000ff
        /*0234*/ 	.word	0x000000a0
        /*0238*/ 	.short	0x0100
        /*023a*/ 	.byte	0x04
	.zero		1


	//   ....[20]....
        /*023c*/ 	.word	0x00000920
        /*0240*/ 	.word	0x000000ff
        /*0244*/ 	.word	0x00000090
        /*0248*/ 	.short	0x0100
        /*024a*/ 	.byte	0x04
	.zero		1


	//   ....[21]....
        /*024c*/ 	.word	0x00000930
        /*0250*/ 	.word	0x000000ff
        /*0254*/ 	.word	0x000000a8
        /*0258*/ 	.short	0x0100
        /*025a*/ 	.byte	0x04
	.zero		1


	//   ....[22]....
        /*025c*/ 	.word	0x00000a10
        /*0260*/ 	.word	0x000000ff
        /*0264*/ 	.word	0x000000b0
        /*0268*/ 	.short	0x0100
        /*026a*/ 	.byte	0x06
	.zero		1


	//   ....[23]....
        /*026c*/ 	.word	0x00000a20
        /*0270*/ 	.word	0x000000ff
        /*0274*/ 	.word	0x000000b8
        /*0278*/ 	.short	0x0100
        /*027a*/ 	.byte	0x06
	.zero		1


	//   ....[24]....
        /*027c*/ 	.word	0x00000b50
        /*0280*/ 	.word	0x000000ff
        /*0284*/ 	.word	0x000000c0
        /*0288*/ 	.short	0x0100
        /*028a*/ 	.byte	0x06
	.zero		1


	//   ....[25]....
        /*028c*/ 	.word	0x00000b60
        /*0290*/ 	.word	0x000000ff
        /*0294*/ 	.word	0x000000d0
        /*0298*/ 	.short	0x0100
        /*029a*/ 	.byte	0x06
	.zero		1


	//   ....[26]....
        /*029c*/ 	.word	0x00000b70
        /*02a0*/ 	.word	0x000000ff
        /*02a4*/ 	.word	0x000000c8
        /*02a8*/ 	.short	0x0100
        /*02aa*/ 	.byte	0x06
	.zero		1


	//   ....[27]....
        /*02ac*/ 	.word	0x00000b80
        /*02b0*/ 	.word	0x000000ff
        /*02b4*/ 	.word	0x000000d8
        /*02b8*/ 	.short	0x0100
        /*02ba*/ 	.byte	0x06
	.zero		1


	//   ....[28]....
        /*02bc*/ 	.word	0x00000ca0
        /*02c0*/ 	.word	0x000000ff
        /*02c4*/ 	.word	0x000000e0
        /*02c8*/ 	.short	0x0100
        /*02ca*/ 	.byte	0x04
	.zero		1


	//   ....[29]....
        /*02cc*/ 	.word	0x00000cb0
        /*02d0*/ 	.word	0x000000ff
        /*02d4*/ 	.word	0x000000f0
        /*02d8*/ 	.short	0x0100
        /*02da*/ 	.byte	0x04
	.zero		1


	//   ....[30]....
        /*02dc*/ 	.word	0x00000cc0
        /*02e0*/ 	.word	0x000000ff
        /*02e4*/ 	.word	0x000000e8
        /*02e8*/ 	.short	0x0100
        /*02ea*/ 	.byte	0x04
	.zero		1


	//   ....[31]....
        /*02ec*/ 	.word	0x00000cd0
        /*02f0*/ 	.word	0x000000ff
        /*02f4*/ 	.word	0x000000f8
        /*02f8*/ 	.short	0x0100
        /*02fa*/ 	.byte	0x04
	.zero		1


	//   ....[32]....
        /*02fc*/ 	.word	0x00000dc0
        /*0300*/ 	.word	0x000000ff
        /*0304*/ 	.word	0x00000100
        /*0308*/ 	.short	0x0100
        /*030a*/ 	.byte	0x04
	.zero		1


	//   ....[33]....
        /*030c*/ 	.word	0x00000dd0
        /*0310*/ 	.word	0x000000ff
        /*0314*/ 	.word	0x00000110
        /*0318*/ 	.short	0x0100
        /*031a*/ 	.byte	0x04
	.zero		1


	//   ....[34]....
        /*031c*/ 	.word	0x00000de0
        /*0320*/ 	.word	0x000000ff
        /*0324*/ 	.word	0x00000108
        /*0328*/ 	.short	0x0100
        /*032a*/ 	.byte	0x04
	.zero		1


	//   ....[35]....
        /*032c*/ 	.word	0x00000df0
        /*0330*/ 	.word	0x000000ff
        /*0334*/ 	.word	0x00000118
        /*0338*/ 	.short	0x0100
        /*033a*/ 	.byte	0x04
	.zero		1


	//   ....[36]....
        /*033c*/ 	.word	0x00000ef0
        /*0340*/ 	.word	0x000000ff
        /*0344*/ 	.word	0x00000120
        /*0348*/ 	.short	0x0100
        /*034a*/ 	.byte	0x06
	.zero		1


	//   ....[37]....
        /*034c*/ 	.word	0x00001c00
        /*0350*/ 	.word	0x00000003
        /*0354*/ 	.word	0x00000110
        /*0358*/ 	.short	0x010a
        /*035a*/ 	.byte	0xff
	.zero		1


	//   ....[38]....
        /*035c*/ 	.word	0x00001c30
        /*0360*/ 	.word	0x00000003
        /*0364*/ 	.word	0x00000100
        /*0368*/ 	.short	0x0101
        /*036a*/ 	.byte	0xff
	.zero		1


	//   ....[39]....
        /*036c*/ 	.word	0x00001d10
        /*0370*/ 	.word	0x000000ff
        /*0374*/ 	.word	0x00000040
        /*0378*/ 	.short	0x010a
        /*037a*/ 	.byte	0x04
	.zero		1


	//   ....[40]....
        /*037c*/ 	.word	0x00001e30
        /*0380*/ 	.word	0x000000ff
        /*0384*/ 	.word	0x00000040
        /*0388*/ 	.short	0x010a
        /*038a*/ 	.byte	0x05
	.zero		1


	//   ....[41]....
        /*038c*/ 	.word	0x00001f90
        /*0390*/ 	.word	0x000000ff
        /*0394*/ 	.word	0x00000040
        /*0398*/ 	.short	0x010a
        /*039a*/ 	.byte	0x07
	.zero		1


	//   ....[42]....
        /*039c*/ 	.word	0x00002280
        /*03a0*/ 	.word	0x000000ff
        /*03a4*/ 	.word	0x000000b8
        /*03a8*/ 	.short	0x0101
        /*03aa*/ 	.byte	0x06
	.zero		1


	//   ....[43]....
        /*03ac*/ 	.word	0x000022a0
        /*03b0*/ 	.word	0x000000ff
        /*03b4*/ 	.word	0x00000040
        /*03b8*/ 	.short	0x010a
        /*03ba*/ 	.byte	0x04
	.zero		1


	//   ....[44]....
        /*03bc*/ 	.word	0x00002320
        /*03c0*/ 	.word	0x000000ff
        /*03c4*/ 	.word	0x00000040
        /*03c8*/ 	.short	0x010a
        /*03ca*/ 	.byte	0x07
	.zero		1


	//   ....[45]....
        /*03cc*/ 	.word	0x00002460
        /*03d0*/ 	.word	0x000000ff
        /*03d4*/ 	.word	0x00000040
        /*03d8*/ 	.short	0x010a
        /*03da*/ 	.byte	0x04
	.zero		1


	//   ....[46]....
        /*03dc*/ 	.word	0x00002790
        /*03e0*/ 	.word	0x00000003
        /*03e4*/ 	.word	0x000000c0
        /*03e8*/ 	.short	0x010a
        /*03ea*/ 	.byte	0xff
	.zero		1


	//   ....[47]....
        /*03ec*/ 	.word	0x000028e0
        /*03f0*/ 	.word	0x00000000
        /*03f4*/ 	.word	0x00000000
        /*03f8*/ 	.short	0x0101
        /*03fa*/ 	.byte	0xff
	.zero		1


	//   ....[48]....
        /*03fc*/ 	.word	0x00002ea0
        /*0400*/ 	.word	0x000000ff
        /*0404*/ 	.word	0x00000000
        /*0408*/ 	.short	0x010a
        /*040a*/ 	.byte	0x04
	.zero		1


	//   ....[49]....
        /*040c*/ 	.word	0x00002f30
        /*0410*/ 	.word	0x000000ff
        /*0414*/ 	.word	0x00000000
        /*0418*/ 	.short	0x010a
        /*041a*/ 	.byte	0x05
	.zero		1


	//   ....[50]....
        /*041c*/ 	.word	0x00002fc0
        /*0420*/ 	.word	0x000000ff
        /*0424*/ 	.word	0x00000000
        /*0428*/ 	.short	0x010a
        /*042a*/ 	.byte	0x05
	.zero		1


	//   ....[51]....
        /*042c*/ 	.word	0x00003050
        /*0430*/ 	.word	0x000000ff
        /*0434*/ 	.word	0x00000000
        /*0438*/ 	.short	0x010a
        /*043a*/ 	.byte	0x05
	.zero		1


	//   ....[52]....
        /*043c*/ 	.word	0x000030e0
        /*0440*/ 	.word	0x000000ff
        /*0444*/ 	.word	0x00000000
        /*0448*/ 	.short	0x010a
        /*044a*/ 	.byte	0x05
	.zero		1


	//   ....[53]....
        /*044c*/ 	.word	0x00003170
        /*0450*/ 	.word	0x000000ff
        /*0454*/ 	.word	0x00000000
        /*0458*/ 	.short	0x010a
        /*045a*/ 	.byte	0x05
	.zero		1


	//   ....[54]....
        /*045c*/ 	.word	0x00003200
        /*0460*/ 	.word	0x000000ff
        /*0464*/ 	.word	0x00000000
        /*0468*/ 	.short	0x010a
        /*046a*/ 	.byte	0x05
	.zero		1


	//   ....[55]....
        /*046c*/ 	.word	0x000032a0
        /*0470*/ 	.word	0x00000000
        /*0474*/ 	.word	0x00000000
        /*0478*/ 	.short	0x010a
        /*047a*/ 	.byte	0xff
	.zero		1


	//   ....[56]....
        /*047c*/ 	.word	0x000033d0
        /*0480*/ 	.word	0x00000000
        /*0484*/ 	.word	0x00000100
        /*0488*/ 	.short	0x010a
        /*048a*/ 	.byte	0xff
	.zero		1


	//   ....[57]....
        /*048c*/ 	.word	0x00003440
        /*0490*/ 	.word	0x00000008
        /*0494*/ 	.word	0x00000000
        /*0498*/ 	.short	0x0101
        /*049a*/ 	.byte	0xff
	.zero		1


	//   ....[58]....
        /*049c*/ 	.word	0x00003460
        /*04a0*/ 	.word	0x000000ff
        /*04a4*/ 	.word	0x000000d0
        /*04a8*/ 	.short	0x010a
        /*04aa*/ 	.byte	0x04
	.zero		1


	//   ....[59]....
        /*04ac*/ 	.word	0x00003580
        /*04b0*/ 	.word	0x00000000
        /*04b4*/ 	.word	0x000000c0
        /*04b8*/ 	.short	0x010a
        /*04ba*/ 	.byte	0xff
	.zero		1


	//   ....[60]....
        /*04bc*/ 	.word	0x00003680
        /*04c0*/ 	.word	0x00000000
        /*04c4*/ 	.word	0x00000000
        /*04c8*/ 	.short	0x0101
        /*04ca*/ 	.byte	0xff
	.zero		1


	//   ....[61]....
        /*04cc*/ 	.word	0x00003710
        /*04d0*/ 	.word	0x000000ff
        /*04d4*/ 	.word	0x000000d0
        /*04d8*/ 	.short	0x0106
        /*04da*/ 	.byte	0x04
	.zero		1


	//   ....[62]....
        /*04dc*/ 	.word	0x00003730
        /*04e0*/ 	.word	0x000000ff
        /*04e4*/ 	.word	0x000000d0
        /*04e8*/ 	.short	0x010a
        /*04ea*/ 	.byte	0x04
	.zero		1


	//   ....[63]....
        /*04ec*/ 	.word	0x000037c0
        /*04f0*/ 	.word	0x000000ff
        /*04f4*/ 	.word	0x000000d0
        /*04f8*/ 	.short	0x0106
        /*04fa*/ 	.byte	0x07
	.zero		1


	//   ....[64]....
        /*04fc*/ 	.word	0x00003800
        /*0500*/ 	.word	0x00000000
        /*0504*/ 	.word	0x000000d0
        /*0508*/ 	.short	0x010a
        /*050a*/ 	.byte	0xff
	.zero		1


	//   ....[65]....
        /*050c*/ 	.word	0x00003a60
        /*0510*/ 	.word	0x000000ff
        /*0514*/ 	.word	0x00000008
        /*0518*/ 	.short	0x010a
        /*051a*/ 	.byte	0x05
	.zero		1


	//   ....[66]....
        /*051c*/ 	.word	0x00003a80
        /*0520*/ 	.word	0x000000ff
        /*0524*/ 	.word	0x00000008
        /*0528*/ 	.short	0x010a
        /*052a*/ 	.byte	0x05
	.zero		1


	//   ....[67]....
        /*052c*/ 	.word	0x00003c20
        /*0530*/ 	.word	0x000000ff
        /*0534*/ 	.word	0x00000008
        /*0538*/ 	.short	0x010a
        /*053a*/ 	.byte	0x05
	.zero		1


	//   ....[68]....
        /*053c*/ 	.word	0x00003c40
        /*0540*/ 	.word	0x000000ff
        /*0544*/ 	.word	0x00000008
        /*0548*/ 	.short	0x010a
        /*054a*/ 	.byte	0x05
	.zero		1


	//   ....[69]....
        /*054c*/ 	.word	0x00003d10
        /*0550*/ 	.word	0x000000ff
        /*0554*/ 	.word	0x00000000
        /*0558*/ 	.short	0x0101
        /*055a*/ 	.byte	0x04
	.zero		1


	//   ....[70]....
        /*055c*/ 	.word	0x000041d0
        /*0560*/ 	.word	0x00000008
        /*0564*/ 	.word	0x000000c0
        /*0568*/ 	.short	0x010a
        /*056a*/ 	.byte	0xff
	.zero		1


	//   ....[71]....
        /*056c*/ 	.word	0x000042f0
        /*0570*/ 	.word	0x00000003
        /*0574*/ 	.word	0x00000000
        /*0578*/ 	.short	0x0101
        /*057a*/ 	.byte	0xff
	.zero		1


	//   ....[72]....
        /*057c*/ 	.word	0x00004850
        /*0580*/ 	.word	0x000000ff
        /*0584*/ 	.word	0x00000000
        /*0588*/ 	.short	0x010a
        /*058a*/ 	.byte	0x04
	.zero		1


	//   ....[73]....
        /*058c*/ 	.word	0x000048a0
        /*0590*/ 	.word	0x000000ff
        /*0594*/ 	.word	0x000000f0
        /*0598*/ 	.short	0x010a
        /*059a*/ 	.byte	0x43
	.zero		1


	//   ....[74]....
        /*059c*/ 	.word	0x00004ad0
        /*05a0*/ 	.word	0x000000ff
        /*05a4*/ 	.word	0x00000000
        /*05a8*/ 	.short	0x010a
        /*05aa*/ 	.byte	0x07
	.zero		1


	//   ....[75]....
        /*05ac*/ 	.word	0x00004c00
        /*05b0*/ 	.word	0x000000ff
        /*05b4*/ 	.word	0x00000000
        /*05b8*/ 	.short	0x010a
        /*05ba*/ 	.byte	0x04
	.zero		1


	//   ....[76]....
        /*05bc*/ 	.word	0x000050c0
        /*05c0*/ 	.word	0x000000ff
        /*05c4*/ 	.word	0x00000000
        /*05c8*/ 	.short	0x010a
        /*05ca*/ 	.byte	0x04
	.zero		1


	//   ....[77]....
        /*05cc*/ 	.word	0x00005160
        /*05d0*/ 	.word	0x00000002
        /*05d4*/ 	.word	0x00000000
        /*05d8*/ 	.short	0x010a
        /*05da*/ 	.byte	0xff
	.zero		1


	//   ....[78]....
        /*05dc*/ 	.word	0x000051a0
        /*05e0*/ 	.word	0x00000002
        /*05e4*/ 	.word	0x00000000
        /*05e8*/ 	.short	0x010a
        /*05ea*/ 	.byte	0xff
	.zero		1


	//   ....[79]....
        /*05ec*/ 	.word	0x00005220
        /*05f0*/ 	.word	0x000000ff
        /*05f4*/ 	.word	0x00000000
        /*05f8*/ 	.short	0x0101
        /*05fa*/ 	.byte	0x04
	.zero		1


	//   ....[80]....
        /*05fc*/ 	.word	0x00005260
        /*0600*/ 	.word	0x000000ff
        /*0604*/ 	.word	0x00000120
        /*0608*/ 	.short	0x010a
        /*060a*/ 	.byte	0x2b
	.zero		1


	//   ....[81]....
        /*060c*/ 	.word	0x000052c0
        /*0610*/ 	.word	0x000000ff
        /*0614*/ 	.word	0x00000000
        /*0618*/ 	.short	0x0101
        /*061a*/ 	.byte	0x04
	.zero		1


	//   ....[82]....
        /*061c*/ 	.word	0x00005720
        /*0620*/ 	.word	0x0000000c
        /*0624*/ 	.word	0x000000c0
        /*0628*/ 	.short	0x010a
        /*062a*/ 	.byte	0xff
	.zero		1


	//   ....[83]....
        /*062c*/ 	.word	0x00005890
        /*0630*/ 	.word	0x00000000
        /*0634*/ 	.word	0x00000000
        /*0638*/ 	.short	0x0101
        /*063a*/ 	.byte	0xff
	.zero		1


	//   ....[84]....
        /*063c*/ 	.word	0x00005d10
        /*0640*/ 	.word	0x000000ff
        /*0644*/ 	.word	0x000000b8
        /*0648*/ 	.short	0x010a
        /*064a*/ 	.byte	0x18
	.zero		1


	//   ....[85]....
        /*064c*/ 	.word	0x00005ed0
        /*0650*/ 	.word	0x000000ff
        /*0654*/ 	.word	0x00000098
        /*0658*/ 	.short	0x010a
        /*065a*/ 	.byte	0x04
	.zero		1


	//   ....[86]....
        /*065c*/ 	.word	0x000060a0
        /*0660*/ 	.word	0x000000ff
        /*0664*/ 	.word	0x00000080
        /*0668*/ 	.short	0x010b
        /*066a*/ 	.byte	0x04
	.zero		1


	//   ....[87]....
        /*066c*/ 	.word	0x000060b0
        /*0670*/ 	.word	0x000000ff
        /*0674*/ 	.word	0x00000000
        /*0678*/ 	.short	0x0101
        /*067a*/ 	.byte	0x14
	.zero		1


	//   ....[88]....
        /*067c*/ 	.word	0x000060c0
        /*0680*/ 	.word	0x000000ff
        /*0684*/ 	.word	0x00000098
        /*0688*/ 	.short	0x010a
        /*068a*/ 	.byte	0x05
	.zero		1


	//   ....[89]....
        /*068c*/ 	.word	0x000062b0
        /*0690*/ 	.word	0x000000ff
        /*0694*/ 	.word	0x00000080
        /*0698*/ 	.short	0x010b
        /*069a*/ 	.byte	0x05
	.zero		1


	//   ....[90]....
        /*069c*/ 	.word	0x000062c0
        /*06a0*/ 	.word	0x000000ff
        /*06a4*/ 	.word	0x00000000
        /*06a8*/ 	.short	0x0101
        /*06aa*/ 	.byte	0x04
	.zero		1


	//   ....[91]....
        /*06ac*/ 	.word	0x00006360
        /*06b0*/ 	.word	0x000000ff
        /*06b4*/ 	.word	0x00000000
        /*06b8*/ 	.short	0x010a
        /*06ba*/ 	.byte	0x04
	.zero		1


	//   ....[92]....
        /*06bc*/ 	.word	0x000063f0
        /*06c0*/ 	.word	0x000000ff
        /*06c4*/ 	.word	0x00000000
        /*06c8*/ 	.short	0x010a
        /*06ca*/ 	.byte	0x05
	.zero		1


	//   ....[93]....
        /*06cc*/ 	.word	0x00006490
        /*06d0*/ 	.word	0x00000000
        /*06d4*/ 	.word	0x00000000
        /*06d8*/ 	.short	0x010a
        /*06da*/ 	.byte	0xff
	.zero		1


	//   ....[94]....
        /*06dc*/ 	.word	0x000067d0
        /*06e0*/ 	.word	0x00000000
        /*06e4*/ 	.word	0x000000c0
        /*06e8*/ 	.short	0x010a
        /*06ea*/ 	.byte	0xff
	.zero		1


	//   ....[95]....
        /*06ec*/ 	.word	0x000068a0
        /*06f0*/ 	.word	0x00000000
        /*06f4*/ 	.word	0x00000000
        /*06f8*/ 	.short	0x0101
        /*06fa*/ 	.byte	0xff
	.zero		1


	//   ....[96]....
        /*06fc*/ 	.word	0x000074e0
        /*0700*/ 	.word	0x00000000
        /*0704*/ 	.word	0x00000080
        /*0708*/ 	.short	0x010a
        /*070a*/ 	.byte	0xff
	.zero		1


	//   ....[97]....
        /*070c*/ 	.word	0x00007540
        /*0710*/ 	.word	0x0000005c
        /*0714*/ 	.word	0x000000e0
        /*0718*/ 	.short	0x010a
        /*071a*/ 	.byte	0xff
	.zero		1


	//   ....[98]....
        /*071c*/ 	.word	0x00007630
        /*0720*/ 	.word	0x00000000
        /*0724*/ 	.word	0x00000080
        /*0728*/ 	.short	0x010a
        /*072a*/ 	.byte	0xff
	.zero		1


	//   ....[99]....
        /*072c*/ 	.word	0x00007760
        /*0730*/ 	.word	0x0000005c
        /*0734*/ 	.word	0x000000e0
        /*0738*/ 	.short	0x010a
        /*073a*/ 	.byte	0xff
	.zero		1


	//   ....[100]....
        /*073c*/ 	.word	0x00008290
        /*0740*/ 	.word	0x00000000
        /*0744*/ 	.word	0x00000000
        /*0748*/ 	.short	0x0101
        /*074a*/ 	.byte	0xff
	.zero		1


	//   ....[101]....
        /*074c*/ 	.word	0x000082a0
        /*0750*/ 	.word	0x00000002
        /*0754*/ 	.word	0x00000080
        /*0758*/ 	.short	0x010a
        /*075a*/ 	.byte	0xff
	.zero		1


	//   ....[102]....
        /*075c*/ 	.word	0x00008370
        /*0760*/ 	.word	0x00000002
        /*0764*/ 	.word	0x00000080
        /*0768*/ 	.short	0x010a
        /*076a*/ 	.byte	0xff
	.zero		1


	//   ....[103]....
        /*076c*/ 	.word	0x000087f0
        /*0770*/ 	.word	0x0000005c
        /*0774*/ 	.word	0x00000000
        /*0778*/ 	.short	0x0101
        /*077a*/ 	.byte	0xff
	.zero		1


	//   ....[104]....
        /*077c*/ 	.word	0x00009010
        /*0780*/ 	.word	0x00000002
        /*0784*/ 	.word	0x00000000
        /*0788*/ 	.short	0x0101
        /*078a*/ 	.byte	0xff
	.zero		1


	//   ....[105]....
        /*078c*/ 	.word	0x000092d0
        /*0790*/ 	.word	0x000000ff
        /*0794*/ 	.word	0x00000000
        /*0798*/ 	.short	0x0101
        /*079a*/ 	.byte	0x06
	.zero		1


	//   ....[106]....
        /*079c*/ 	.word	0x000092f0
        /*07a0*/ 	.word	0x00000003
        /*07a4*/ 	.word	0x00000110
        /*07a8*/ 	.short	0x010a
        /*07aa*/ 	.byte	0xff
	.zero		1


	//   ....[107]....
        /*07ac*/ 	.word	0x00009350
        /*07b0*/ 	.word	0x00000000
        /*07b4*/ 	.word	0x00000040
        /*07b8*/ 	.short	0x010a
        /*07ba*/ 	.byte	0xff
	.zero		1


	//   ....[108]....
        /*07bc*/ 	.word	0x000093b0
        /*07c0*/ 	.word	0x00000000
        /*07c4*/ 	.word	0x00000040
        /*07c8*/ 	.short	0x010a
        /*07ca*/ 	.byte	0xff
	.zero		1


	//   ....[109]....
        /*07cc*/ 	.word	0x00009400
        /*07d0*/ 	.word	0x00000003
        /*07d4*/ 	.word	0x000000c0
        /*07d8*/ 	.short	0x010a
        /*07da*/ 	.byte	0xff
	.zero		1


	//   ....[110]....
        /*07dc*/ 	.word	0x00009460
        /*07e0*/ 	.word	0x00000000
        /*07e4*/ 	.word	0x00000000
        /*07e8*/ 	.short	0x010a
        /*07ea*/ 	.byte	0xff
	.zero		1


	//   ....[111]....
        /*07ec*/ 	.word	0x000094c0
        /*07f0*/ 	.word	0x00000000
        /*07f4*/ 	.word	0x00000000
        /*07f8*/ 	.short	0x010a
        /*07fa*/ 	.byte	0xff
	.zero		1


	//   ....[112]....
        /*07fc*/ 	.word	0x00009520
        /*0800*/ 	.word	0x00000000
        /*0804*/ 	.word	0x00000000
        /*0808*/ 	.short	0x010a
        /*080a*/ 	.byte	0xff
	.zero		1


	//   ....[113]....
        /*080c*/ 	.word	0x00009580
        /*0810*/ 	.word	0x00000000
        /*0814*/ 	.word	0x00000000
        /*0818*/ 	.short	0x010a
        /*081a*/ 	.byte	0xff
	.zero		1


	//   ....[114]....
        /*081c*/ 	.word	0x000095e0
        /*0820*/ 	.word	0x00000000
        /*0824*/ 	.word	0x00000000
        /*0828*/ 	.short	0x010a
        /*082a*/ 	.byte	0xff
	.zero		1


	//   ....[115]....
        /*082c*/ 	.word	0x00009640
        /*0830*/ 	.word	0x00000000
        /*0834*/ 	.word	0x00000000
        /*0838*/ 	.short	0x010a
        /*083a*/ 	.byte	0xff
	.zero		1


	//   ....[116]....
        /*083c*/ 	.word	0x000096a0
        /*0840*/ 	.word	0x00000000
        /*0844*/ 	.word	0x00000000
        /*0848*/ 	.short	0x010a
        /*084a*/ 	.byte	0xff
	.zero		1


	//   ....[117]....
        /*084c*/ 	.word	0x000096f0
        /*0850*/ 	.word	0x00000000
        /*0854*/ 	.word	0x00000100
        /*0858*/ 	.short	0x010a
        /*085a*/ 	.byte	0xff
	.zero		1


	//   ....[118]....
        /*085c*/ 	.word	0x00009750
        /*0860*/ 	.word	0x00000000
        /*0864*/ 	.word	0x000000d0
        /*0868*/ 	.short	0x010a
        /*086a*/ 	.byte	0xff
	.zero		1


	//   ....[119]....
        /*086c*/ 	.word	0x000097a0
        /*0870*/ 	.word	0x00000000
        /*0874*/ 	.word	0x000000c0
        /*0878*/ 	.short	0x010a
        /*087a*/ 	.byte	0xff
	.zero		1


	//   ....[120]....
        /*087c*/ 	.word	0x00009800
        /*0880*/ 	.word	0x00000000
        /*0884*/ 	.word	0x000000d0
        /*0888*/ 	.short	0x010a
        /*088a*/ 	.byte	0xff
	.zero		1


	//   ....[121]....
        /*088c*/ 	.word	0x00009860
        /*0890*/ 	.word	0x00000007
        /*0894*/ 	.word	0x00000008
        /*0898*/ 	.short	0x010a
        /*089a*/ 	.byte	0xff
	.zero		1


	//   ....[122]....
        /*089c*/ 	.word	0x00009950
        /*08a0*/ 	.word	0x00000005
        /*08a4*/ 	.word	0x00000008
        /*08a8*/ 	.short	0x010a
        /*08aa*/ 	.byte	0xff
	.zero		1


	//   ....[123]....
        /*08ac*/ 	.word	0x000099a0
        /*08b0*/ 	.word	0x00000008
        /*08b4*/ 	.word	0x000000c0
        /*08b8*/ 	.short	0x010a
        /*08ba*/ 	.byte	0xff
	.zero		1


	//   ....[124]....
        /*08bc*/ 	.word	0x00009a00
        /*08c0*/ 	.word	0x00000003
        /*08c4*/ 	.word	0x000000f0
        /*08c8*/ 	.short	0x010a
        /*08ca*/ 	.byte	0xff
	.zero		1


	//   ....[125]....
        /*08cc*/ 	.word	0x00009a60
        /*08d0*/ 	.word	0x00000003
        /*08d4*/ 	.word	0x00000000
        /*08d8*/ 	.short	0x010a
        /*08da*/ 	.byte	0xff
	.zero		1


	//   ....[126]....
        /*08dc*/ 	.word	0x00009ac0
        /*08e0*/ 	.word	0x00000002
        /*08e4*/ 	.word	0x00000000
        /*08e8*/ 	.short	0x010a
        /*08ea*/ 	.byte	0xff
	.zero		1


	//   ....[127]....
        /*08ec*/ 	.word	0x00009b20
        /*08f0*/ 	.word	0x00000002
        /*08f4*/ 	.word	0x00000120
        /*08f8*/ 	.short	0x010a
        /*08fa*/ 	.byte	0xff
	.zero		1


	//   ....[128]....
        /*08fc*/ 	.word	0x00009b70
        /*0900*/ 	.word	0x0000000c
        /*0904*/ 	.word	0x000000c0
        /*0908*/ 	.short	0x010a
        /*090a*/ 	.byte	0xff
	.zero		1


	//   ....[129]....
        /*090c*/ 	.word	0x00009bd0
        /*0910*/ 	.word	0x00000000
        /*0914*/ 	.word	0x000000b8
        /*0918*/ 	.short	0x010a
        /*091a*/ 	.byte	0xff
	.zero		1


	//   ....[130]....
        /*091c*/ 	.word	0x00009c30
        /*0920*/ 	.word	0x00000000
        /*0924*/ 	.word	0x00000098
        /*0928*/ 	.short	0x010a
        /*092a*/ 	.byte	0xff
	.zero		1


	//   ....[131]....
        /*092c*/ 	.word	0x00009c90
        /*0930*/ 	.word	0x00000009
        /*0934*/ 	.word	0x00000098
        /*0938*/ 	.short	0x010a
        /*093a*/ 	.byte	0xff
	.zero		1


	//   ....[132]....
        /*093c*/ 	.word	0x00009cf0
        /*0940*/ 	.word	0x00000000
        /*0944*/ 	.word	0x00000000
        /*0948*/ 	.short	0x010a
        /*094a*/ 	.byte	0xff
	.zero		1


	//   ....[133]....
        /*094c*/ 	.word	0x00009d50
        /*0950*/ 	.word	0x00000000
        /*0954*/ 	.word	0x00000000
        /*0958*/ 	.short	0x010a
        /*095a*/ 	.byte	0xff
	.zero		1


	//   ....[134]....
        /*095c*/ 	.word	0x00009da0
        /*0960*/ 	.word	0x00000000
        /*0964*/ 	.word	0x000000c0
        /*0968*/ 	.short	0x010a
        /*096a*/ 	.byte	0xff
	.zero		1


	//   ....[135]....
        /*096c*/ 	.word	0x00009df0
        /*0970*/ 	.word	0x00000000
        /*0974*/ 	.word	0x00000080
        /*0978*/ 	.short	0x010a
        /*097a*/ 	.byte	0xff
	.zero		1


	//   ....[136]....
        /*097c*/ 	.word	0x00009e40
        /*0980*/ 	.word	0x0000005c
        /*0984*/ 	.word	0x000000e0
        /*0988*/ 	.short	0x010a
        /*098a*/ 	.byte	0xff
	.zero		1


	//   ....[137]....
        /*098c*/ 	.word	0x00009e90
        /*0990*/ 	.word	0x00000002
        /*0994*/ 	.word	0x00000080
        /*0998*/ 	.short	0x010a
        /*099a*/ 	.byte	0xff
	.zero		1


	//----- nvinfo : EIATTR_NUM_MBARRIERS
	.align		4
.L_47:
        /*099c*/ 	.byte	0x03, 0x38
        /*099e*/ 	.short	0x0025


	//----- nvinfo : EIATTR_EXIT_INSTR_OFFSETS
	.align		4
        /*09a0*/ 	.byte	0x04, 0x1c
        /*09a2*/ 	.short	(.L_49 - .L_48)


	//   ....[0]....
.L_48:
        /*09a4*/ 	.word	0x000032d0


	//   ....[1]....
        /*09a8*/ 	.word	0x000037d0


	//   ....[2]....
        /*09ac*/ 	.word	0x00003830


	//   ....[3]....
        /*09b0*/ 	.word	0x000054f0


	//   ....[4]....
        /*09b4*/ 	.word	0x000064c0


	//   ....[5]....
        /*09b8*/ 	.word	0x00006500


	//   ....[6]....
        /*09bc*/ 	.word	0x000091d0


	//   ....[7]....
        /*09c0*/ 	.word	0x00009240


	//   ....[8]....
        /*09c4*/ 	.word	0x00009270


	//   ....[9]....
        /*09c8*/ 	.word	0x000092e0


	//----- nvinfo : EIATTR_MAX_THREADS
	.align		4
.L_49:
        /*09cc*/ 	.byte	0x04, 0x05
        /*09ce*/ 	.short	(.L_51 - .L_50)
.L_50:
        /*09d0*/ 	.word	0x00000100
        /*09d4*/ 	.word	0x00000001
        /*09d8*/ 	.word	0x00000001


	//----- nvinfo : EIATTR_CRS_STACK_SIZE
	.align		4
.L_51:
        /*09dc*/ 	.byte	0x04, 0x1e
        /*09de*/ 	.short	(.L_53 - .L_52)
.L_52:
        /*09e0*/ 	.word	0x00000000


	//----- nvinfo : EIATTR_CBANK_PARAM_SIZE
	.align		4
.L_53:
        /*09e4*/ 	.byte	0x03, 0x19
        /*09e6*/ 	.short	0x0c00


	//----- nvinfo : EIATTR_PARAM_CBANK
	.align		4
        /*09e8*/ 	.byte	0x04, 0x0a
        /*09ea*/ 	.short	(.L_55 - .L_54)
	.align		4
.L_54:
        /*09ec*/ 	.word	index@(.nv.constant0._ZN7cutlass13device_kernelINS_4gemm6kernel13GemmUniversalIN4cute5tupleIJiiiiEEENS1_10collective13CollectiveMmaINS1_46MainloopSm100TmaUmmaWarpSpecializedBlockScaledILi8ELi2ELi2ENS5_IJNS4_1CILi2EEENSA_ILi4EEENSA_ILi1EEEEEEEENS5_IJNSA_ILi256EEENSA_ILi64EEESG_EEENS5_IJNS_12float_e2m1_tENS_13float_ue4m3_tEEEENS5_IJNS5_IJlSD_lEEENS4_6LayoutINS5_IJNS5_IJNS5_IJNSA_ILi32EEESC_EEEiEEENS5_IJNS5_IJNSA_ILi16EEESC_EEEiEEENS5_IJSD_iEEEEEENS5_IJST_NS5_IJNS5_IJNSA_ILi0EEESD_EEENSA_ILi512EEEEEENS5_IJSW_iEEEEEEEEEEESL_S13_NS4_8TiledMMAINS4_8MMA_AtomIJNS4_23SM100_MMA_MXF4_2x1SM_SSISJ_SJ_fSK_Li256ELi64ELi16ELNS4_4UMMA5MajorE0ELS18_0ELNS17_7ScaleInE0ELS19_0EEEEEENSN_INS5_IJSD_SD_SD_EEENS5_IJSW_SW_SW_EEEEENS5_IJNS4_10UnderscoreES1F_S1F_EEEEENS5_IJNS4_28SM100_TMA_2SM_LOAD_MULTICASTES1I_EEENS5_IJNS4_14ComposedLayoutINS4_7SwizzleILi3ELi4ELi3EEENS4_18smem_ptr_flag_bitsILi4EEENSN_INS5_IJNSA_ILi8EEESG_EEENS5_IJSG_SD_EEEEEEENSN_INS5_IJNS5_IJNS5_IJSP_SD_EEESS_EEESD_NS5_IJSD_SC_EEEEEENS5_IJNS5_IJNS5_IJSS_SY_EEESX_EEESW_NS5_IJSC_SY_EEEEEEEEEEEvNS4_8identityENS5_IJNS4_18SM100_TMA_2SM_LOADES1I_EEES23_vS24_EENS_8epilogue10collective18CollectiveEpilogueINS28_23Sm100TmaWarpSpecializedILi3ELi2ELi32ELb1ELb0EEEJNS5_IJNSA_ILi128EEESH_SG_EEENS5_IJNSN_IS2D_SD_EENSN_ISO_SD_EEEEENS_10bfloat16_tESM_S2I_SM_NS28_6fusion15FusionCallbacksIS2C_NS2J_17LinearCombinationIS2I_fS2I_fLNS_15FloatRoundStyleE2EEES2E_S2H_JEEENS4_5SM1004TMEM4LOAD26SM100_TMEM_LOAD_32dp32b32xENS4_13SM90_TMA_LOADENS1K_INS1L_ILi2ELi4ELi3EEENS1N_ILi16EEENSN_INS5_IJS1P_SO_EEENS5_IJSO_SD_EEEEEEENS4_39AutoVectorizingCopyWithAssumedAlignmentILi128EEENS4_14SM90_TMA_STOREES2Z_S31_S31_EEEvvEEEEvNT_6ParamsE)
        /*09f0*/ 	.short	0x0380
        /*09f2*/ 	.short	0x0c00


	//----- nvinfo : EIATTR_SW_WAR
	.align		4
.L_55:
        /*09f4*/ 	.byte	0x04, 0x36
        /*09f6*/ 	.short	(.L_57 - .L_56)
.L_56:
        /*09f8*/ 	.word	0x00000008
.L_57:


//--------------------- .nv.callgraph             --------------------------
	.section	.nv.callgraph,"",@"SHT_CUDA_CALLGRAPH"
	.align	4
	.sectionentsize	8
	.align		4
        /*0000*/ 	.word	0x00000000
	.align		4
        /*0004*/ 	.word	0xffffffff
	.align		4
        /*0008*/ 	.word	index@(_ZN7cutlass13device_kernelINS_4gemm6kernel13GemmUniversalIN4cute5tupleIJiiiiEEENS1_10collective13CollectiveMmaINS1_46MainloopSm100TmaUmmaWarpSpecializedBlockScaledILi8ELi2ELi2ENS5_IJNS4_1CILi2EEENSA_ILi4EEENSA_ILi1EEEEEEEENS5_IJNSA_ILi256EEENSA_ILi64EEESG_EEENS5_IJNS_12float_e2m1_tENS_13float_ue4m3_tEEEENS5_IJNS5_IJlSD_lEEENS4_6LayoutINS5_IJNS5_IJNS5_IJNSA_ILi32EEESC_EEEiEEENS5_IJNS5_IJNSA_ILi16EEESC_EEEiEEENS5_IJSD_iEEEEEENS5_IJST_NS5_IJNS5_IJNSA_ILi0EEESD_EEENSA_ILi512EEEEEENS5_IJSW_iEEEEEEEEEEESL_S13_NS4_8TiledMMAINS4_8MMA_AtomIJNS4_23SM100_MMA_MXF4_2x1SM_SSISJ_SJ_fSK_Li256ELi64ELi16ELNS4_4UMMA5MajorE0ELS18_0ELNS17_7ScaleInE0ELS19_0EEEEEENSN_INS5_IJSD_SD_SD_EEENS5_IJSW_SW_SW_EEEEENS5_IJNS4_10UnderscoreES1F_S1F_EEEEENS5_IJNS4_28SM100_TMA_2SM_LOAD_MULTICASTES1I_EEENS5_IJNS4_14ComposedLayoutINS4_7SwizzleILi3ELi4ELi3EEENS4_18smem_ptr_flag_bitsILi4EEENSN_INS5_IJNSA_ILi8EEESG_EEENS5_IJSG_SD_EEEEEEENSN_INS5_IJNS5_IJNS5_IJSP_SD_EEESS_EEESD_NS5_IJSD_SC_EEEEEENS5_IJNS5_IJNS5_IJSS_SY_EEESX_EEESW_NS5_IJSC_SY_EEEEEEEEEEEvNS4_8identityENS5_IJNS4_18SM100_TMA_2SM_LOADES1I_EEES23_vS24_EENS_8epilogue10collective18CollectiveEpilogueINS28_23Sm100TmaWarpSpecializedILi3ELi2ELi32ELb1ELb0EEEJNS5_IJNSA_ILi128EEESH_SG_EEENS5_IJNSN_IS2D_SD_EENSN_ISO_SD_EEEEENS_10bfloat16_tESM_S2I_SM_NS28_6fusion15FusionCallbacksIS2C_NS2J_17LinearCombinationIS2I_fS2I_fLNS_15FloatRoundStyleE2EEES2E_S2H_JEEENS4_5SM1004TMEM4LOAD26SM100_TMEM_LOAD_32dp32b32xENS4_13SM90_TMA_LOADENS1K_INS1L_ILi2ELi4ELi3EEENS1N_ILi16EEENSN_INS5_IJS1P_SO_EEENS5_IJSO_SD_EEEEEEENS4_39AutoVectorizingCopyWithAssumedAlignmentILi128EEENS4_14SM90_TMA_STOREES2Z_S31_S31_EEEvvEEEEvNT_6ParamsE)
	.align		4
        /*000c*/ 	.word	index@(__assertfail)
	.align		4
        /*0010*/ 	.word	0x00000000
	.align		4
        /*0014*/ 	.word	0xfffffffe
	.align		4
        /*0018*/ 	.word	0x00000000
	.align		4
        /*001c*/ 	.word	0xfffffffd
	.align		4
        /*0020*/ 	.word	0x00000000
	.align		4
        /*0024*/ 	.word	0xfffffffc


//--------------------- .nv.constant4             --------------------------
	.section	.nv.constant4,"a",@progbits
	.align	8
	.align		8
.nv.constant4:
        /*0000*/ 	.dword	__assertfail
	.align		8
        /*0008*/ 	.dword	__unnamed_1
	.align		8
        /*0010*/ 	.dword	__unnamed_2
	.align		8
        /*0018*/ 	.dword	_ZN40_INTERNAL_c0d26391_4_k_cu_37084ba4_259114cuda3std3__45__cpo5beginE
	.align		8
        /*0020*/ 	.dword	_ZN40_INTERNAL_c0d26391_4_k_cu_37084ba4_259114cuda3std3__45__cpo3endE
	.align		8
        /*0028*/ 	.dword	_ZN40_INTERNAL_c0d26391_4_k_cu_37084ba4_259114cuda3std3__45__cpo6cbeginE
	.align		8
        /*0030*/ 	.dword	_ZN40_INTERNAL_c0d26391_4_k_cu_37084ba4_259114cuda3std3__45__cpo4cendE
	.align		8
        /*0038*/ 	.dword	_ZN40_INTERNAL_c0d26391_4_k_cu_37084ba4_259114cuda3std3__442_GLOBAL__N__c0d26391_4_k_cu_37084ba4_259116ignoreE
	.align		8
        /*0040*/ 	.dword	_ZN40_INTERNAL_c0d26391_4_k_cu_37084ba4_259114cuda3std3__419piecewise_constructE
	.align		8
        /*0048*/ 	.dword	_ZN40_INTERNAL_c0d26391_4_k_cu_37084ba4_259114cuda3std3__48in_placeE
	.align		8
        /*0050*/ 	.dword	_ZN40_INTERNAL_c0d26391_4_k_cu_37084ba4_259114cuda3std6ranges3__45__cpo4swapE
	.align		8
        /*0058*/ 	.dword	_ZN40_INTERNAL_c0d26391_4_k_cu_37084ba4_259114cuda3std6ranges3__45__cpo9iter_moveE
	.align		8
        /*0060*/ 	.dword	_ZN40_INTERNAL_c0d26391_4_k_cu_37084ba4_259114cute7productE
	.align		8
        /*0068*/ 	.dword	_ZN40_INTERNAL_c0d26391_4_k_cu_37084ba4_259114cute1_E
	.align		8
        /*0070*/ 	.dword	$str$25
	.align		8
        /*0078*/ 	.dword	$str$26
	.align		8
        /*0080*/ 	.dword	$str$29
	.align		8
        /*0088*/ 	.dword	$str$30


//--------------------- .text._ZN7cutlass13device_kernelINS_4gemm6kernel13GemmUniversalIN4cute5tupleIJiiiiEEENS1_10collective13CollectiveMmaINS1_46MainloopSm100TmaUmmaWarpSpecializedBlockScaledILi8ELi2ELi2ENS5_IJNS4_1CILi2EEENSA_ILi4EEENSA_ILi1EEEEEEEENS5_IJNSA_ILi256EEENSA_ILi64EEESG_EEENS5_IJNS_12float_e2m1_tENS_13float_ue4m3_tEEEENS5_IJNS5_IJlSD_lEEENS4_6LayoutINS5_IJNS5_IJNS5_IJNSA_ILi32EEESC_EEEiEEENS5_IJNS5_IJNSA_ILi16EEESC_EEEiEEENS5_IJSD_iEEEEEENS5_IJST_NS5_IJNS5_IJNSA_ILi0EEESD_EEENSA_ILi512EEEEEENS5_IJSW_iEEEEEEEEEEESL_S13_NS4_8TiledMMAINS4_8MMA_AtomIJNS4_23SM100_MMA_MXF4_2x1SM_SSISJ_SJ_fSK_Li256ELi64ELi16ELNS4_4UMMA5MajorE0ELS18_0ELNS17_7ScaleInE0ELS19_0EEEEEENSN_INS5_IJSD_SD_SD_EEENS5_IJSW_SW_SW_EEEEENS5_IJNS4_10UnderscoreES1F_S1F_EEEEENS5_IJNS4_28SM100_TMA_2SM_LOAD_MULTICASTES1I_EEENS5_IJNS4_14ComposedLayoutINS4_7SwizzleILi3ELi4ELi3EEENS4_18smem_ptr_flag_bitsILi4EEENSN_INS5_IJNSA_ILi8EEESG_EEENS5_IJSG_SD_EEEEEEENSN_INS5_IJNS5_IJNS5_IJSP_SD_EEESS_EEESD_NS5_IJSD_SC_EEEEEENS5_IJNS5_IJNS5_IJSS_SY_EEESX_EEESW_NS5_IJSC_SY_EEEEEEEEEEEvNS4_8identityENS5_IJNS4_18SM100_TMA_2SM_LOADES1I_EEES23_vS24_EENS_8epilogue10collective18CollectiveEpilogueINS28_23Sm100TmaWarpSpecializedILi3ELi2ELi32ELb1ELb0EEEJNS5_IJNSA_ILi128EEESH_SG_EEENS5_IJNSN_IS2D_SD_EENSN_ISO_SD_EEEEENS_10bfloat16_tESM_S2I_SM_NS28_6fusion15FusionCallbacksIS2C_NS2J_17LinearCombinationIS2I_fS2I_fLNS_15FloatRoundStyleE2EEES2E_S2H_JEEENS4_5SM1004TMEM4LOAD26SM100_TMEM_LOAD_32dp32b32xENS4_13SM90_TMA_LOADENS1K_INS1L_ILi2ELi4ELi3EEENS1N_ILi16EEENSN_INS5_IJS1P_SO_EEENS5_IJSO_SD_EEEEEEENS4_39AutoVectorizingCopyWithAssumedAlignmentILi128EEENS4_14SM90_TMA_STOREES2Z_S31_S31_EEEvvEEEEvNT_6ParamsE --------------------------
	.section	.text._ZN7cutlass13device_kernelINS_4gemm6kernel13GemmUniversalIN4cute5tupleIJiiiiEEENS1_10collective13CollectiveMmaINS1_46MainloopSm100TmaUmmaWarpSpecializedBlockScaledILi8ELi2ELi2ENS5_IJNS4_1CILi2EEENSA_ILi4EEENSA_ILi1EEEEEEEENS5_IJNSA_ILi256EEENSA_ILi64EEESG_EEENS5_IJNS_12float_e2m1_tENS_13float_ue4m3_tEEEENS5_IJNS5_IJlSD_lEEENS4_6LayoutINS5_IJNS5_IJNS5_IJNSA_ILi32EEESC_EEEiEEENS5_IJNS5_IJNSA_ILi16EEESC_EEEiEEENS5_IJSD_iEEEEEENS5_IJST_NS5_IJNS5_IJNSA_ILi0EEESD_EEENSA_ILi512EEEEEENS5_IJSW_iEEEEEEEEEEESL_S13_NS4_8TiledMMAINS4_8MMA_AtomIJNS4_23SM100_MMA_MXF4_2x1SM_SSISJ_SJ_fSK_Li256ELi64ELi16ELNS4_4UMMA5MajorE0ELS18_0ELNS17_7ScaleInE0ELS19_0EEEEEENSN_INS5_IJSD_SD_SD_EEENS5_IJSW_SW_SW_EEEEENS5_IJNS4_10UnderscoreES1F_S1F_EEEEENS5_IJNS4_28SM100_TMA_2SM_LOAD_MULTICASTES1I_EEENS5_IJNS4_14ComposedLayoutINS4_7SwizzleILi3ELi4ELi3EEENS4_18smem_ptr_flag_bitsILi4EEENSN_INS5_IJNSA_ILi8EEESG_EEENS5_IJSG_SD_EEEEEEENSN_INS5_IJNS5_IJNS5_IJSP_SD_EEESS_EEESD_NS5_IJSD_SC_EEEEEENS5_IJNS5_IJNS5_IJSS_SY_EEESX_EEESW_NS5_IJSC_SY_EEEEEEEEEEEvNS4_8identityENS5_IJNS4_18SM100_TMA_2SM_LOADES1I_EEES23_vS24_EENS_8epilogue10collective18CollectiveEpilogueINS28_23Sm100TmaWarpSpecializedILi3ELi2ELi32ELb1ELb0EEEJNS5_IJNSA_ILi128EEESH_SG_EEENS5_IJNSN_IS2D_SD_EENSN_ISO_SD_EEEEENS_10bfloat16_tESM_S2I_SM_NS28_6fusion15FusionCallbacksIS2C_NS2J_17LinearCombinationIS2I_fS2I_fLNS_15FloatRoundStyleE2EEES2E_S2H_JEEENS4_5SM1004TMEM4LOAD26SM100_TMEM_LOAD_32dp32b32xENS4_13SM90_TMA_LOADENS1K_INS1L_ILi2ELi4ELi3EEENS1N_ILi16EEENSN_INS5_IJS1P_SO_EEENS5_IJSO_SD_EEEEEEENS4_39AutoVectorizingCopyWithAssumedAlignmentILi128EEENS4_14SM90_TMA_STOREES2Z_S31_S31_EEEvvEEEEvNT_6ParamsE,"ax",@progbits
	.align	128
.text._ZN7cutlass13device_kernelINS_4gemm6kernel13GemmUniversalIN4cute5tupleIJiiiiEEENS1_10collective13CollectiveMmaINS1_46MainloopSm100TmaUmmaWarpSpecializedBlockScaledILi8ELi2ELi2ENS5_IJNS4_1CILi2EEENSA_ILi4EEENSA_ILi1EEEEEEEENS5_IJNSA_ILi256EEENSA_ILi64EEESG_EEENS5_IJNS_12float_e2m1_tENS_13float_ue4m3_tEEEENS5_IJNS5_IJlSD_lEEENS4_6LayoutINS5_IJNS5_IJNS5_IJNSA_ILi32EEESC_EEEiEEENS5_IJNS5_IJNSA_ILi16EEESC_EEEiEEENS5_IJSD_iEEEEEENS5_IJST_NS5_IJNS5_IJNSA_ILi0EEESD_EEENSA_ILi512EEEEEENS5_IJSW_iEEEEEEEEEEESL_S13_NS4_8TiledMMAINS4_8MMA_AtomIJNS4_23SM100_MMA_MXF4_2x1SM_SSISJ_SJ_fSK_Li256ELi64ELi16ELNS4_4UMMA5MajorE0ELS18_0ELNS17_7ScaleInE0ELS19_0EEEEEENSN_INS5_IJSD_SD_SD_EEENS5_IJSW_SW_SW_EEEEENS5_IJNS4_10UnderscoreES1F_S1F_EEEEENS5_IJNS4_28SM100_TMA_2SM_LOAD_MULTICASTES1I_EEENS5_IJNS4_14ComposedLayoutINS4_7SwizzleILi3ELi4ELi3EEENS4_18smem_ptr_flag_bitsILi4EEENSN_INS5_IJNSA_ILi8EEESG_EEENS5_IJSG_SD_EEEEEEENSN_INS5_IJNS5_IJNS5_IJSP_SD_EEESS_EEESD_NS5_IJSD_SC_EEEEEENS5_IJNS5_IJNS5_IJSS_SY_EEESX_EEESW_NS5_IJSC_SY_EEEEEEEEEEEvNS4_8identityENS5_IJNS4_18SM100_TMA_2SM_LOADES1I_EEES23_vS24_EENS_8epilogue10collective18CollectiveEpilogueINS28_23Sm100TmaWarpSpecializedILi3ELi2ELi32ELb1ELb0EEEJNS5_IJNSA_ILi128EEESH_SG_EEENS5_IJNSN_IS2D_SD_EENSN_ISO_SD_EEEEENS_10bfloat16_tESM_S2I_SM_NS28_6fusion15FusionCallbacksIS2C_NS2J_17LinearCombinationIS2I_fS2I_fLNS_15FloatRoundStyleE2EEES2E_S2H_JEEENS4_5SM1004TMEM4LOAD26SM100_TMEM_LOAD_32dp32b32xENS4_13SM90_TMA_LOADENS1K_INS1L_ILi2ELi4ELi3EEENS1N_ILi16EEENSN_INS5_IJS1P_SO_EEENS5_IJSO_SD_EEEEEEENS4_39AutoVectorizingCopyWithAssumedAlignmentILi128EEENS4_14SM90_TMA_STOREES2Z_S31_S31_EEEvvEEEEvNT_6ParamsE:
        .type           _ZN7cutlass13device_kernelINS_4gemm6kernel13GemmUniversalIN4cute5tupleIJiiiiEEENS1_10collective13CollectiveMmaINS1_46MainloopSm100TmaUmmaWarpSpecializedBlockScaledILi8ELi2ELi2ENS5_IJNS4_1CILi2EEENSA_ILi4EEENSA_ILi1EEEEEEEENS5_IJNSA_ILi256EEENSA_ILi64EEESG_EEENS5_IJNS_12float_e2m1_tENS_13float_ue4m3_tEEEENS5_IJNS5_IJlSD_lEEENS4_6LayoutINS5_IJNS5_IJNS5_IJNSA_ILi32EEESC_EEEiEEENS5_IJNS5_IJNSA_ILi16EEESC_EEEiEEENS5_IJSD_iEEEEEENS5_IJST_NS5_IJNS5_IJNSA_ILi0EEESD_EEENSA_ILi512EEEEEENS5_IJSW_iEEEEEEEEEEESL_S13_NS4_8TiledMMAINS4_8MMA_AtomIJNS4_23SM100_MMA_MXF4_2x1SM_SSISJ_SJ_fSK_Li256ELi64ELi16ELNS4_4UMMA5MajorE0ELS18_0ELNS17_7ScaleInE0ELS19_0EEEEEENSN_INS5_IJSD_SD_SD_EEENS5_IJSW_SW_SW_EEEEENS5_IJNS4_10UnderscoreES1F_S1F_EEEEENS5_IJNS4_28SM100_TMA_2SM_LOAD_MULTICASTES1I_EEENS5_IJNS4_14ComposedLayoutINS4_7SwizzleILi3ELi4ELi3EEENS4_18smem_ptr_flag_bitsILi4EEENSN_INS5_IJNSA_ILi8EEESG_EEENS5_IJSG_SD_EEEEEEENSN_INS5_IJNS5_IJNS5_IJSP_SD_EEESS_EEESD_NS5_IJSD_SC_EEEEEENS5_IJNS5_IJNS5_IJSS_SY_EEESX_EEESW_NS5_IJSC_SY_EEEEEEEEEEEvNS4_8identityENS5_IJNS4_18SM100_TMA_2SM_LOADES1I_EEES23_vS24_EENS_8epilogue10collective18CollectiveEpilogueINS28_23Sm100TmaWarpSpecializedILi3ELi2ELi32ELb1ELb0EEEJNS5_IJNSA_ILi128EEESH_SG_EEENS5_IJNSN_IS2D_SD_EENSN_ISO_SD_EEEEENS_10bfloat16_tESM_S2I_SM_NS28_6fusion15FusionCallbacksIS2C_NS2J_17LinearCombinationIS2I_fS2I_fLNS_15FloatRoundStyleE2EEES2E_S2H_JEEENS4_5SM1004TMEM4LOAD26SM100_TMEM_LOAD_32dp32b32xENS4_13SM90_TMA_LOADENS1K_INS1L_ILi2ELi4ELi3EEENS1N_ILi16EEENSN_INS5_IJS1P_SO_EEENS5_IJSO_SD_EEEEEEENS4_39AutoVectorizingCopyWithAssumedAlignmentILi128EEENS4_14SM90_TMA_STOREES2Z_S31_S31_EEEvvEEEEvNT_6ParamsE,@function
        .size           _ZN7cutlass13device_kernelINS_4gemm6kernel13GemmUniversalIN4cute5tupleIJiiiiEEENS1_10collective13CollectiveMmaINS1_46MainloopSm100TmaUmmaWarpSpecializedBlockScaledILi8ELi2ELi2ENS5_IJNS4_1CILi2EEENSA_ILi4EEENSA_ILi1EEEEEEEENS5_IJNSA_ILi256EEENSA_ILi64EEESG_EEENS5_IJNS_12float_e2m1_tENS_13float_ue4m3_tEEEENS5_IJNS5_IJlSD_lEEENS4_6LayoutINS5_IJNS5_IJNS5_IJNSA_ILi32EEESC_EEEiEEENS5_IJNS5_IJNSA_ILi16EEESC_EEEiEEENS5_IJSD_iEEEEEENS5_IJST_NS5_IJNS5_IJNSA_ILi0EEESD_EEENSA_ILi512EEEEEENS5_IJSW_iEEEEEEEEEEESL_S13_NS4_8TiledMMAINS4_8MMA_AtomIJNS4_23SM100_MMA_MXF4_2x1SM_SSISJ_SJ_fSK_Li256ELi64ELi16ELNS4_4UMMA5MajorE0ELS18_0ELNS17_7ScaleInE0ELS19_0EEEEEENSN_INS5_IJSD_SD_SD_EEENS5_IJSW_SW_SW_EEEEENS5_IJNS4_10UnderscoreES1F_S1F_EEEEENS5_IJNS4_28SM100_TMA_2SM_LOAD_MULTICASTES1I_EEENS5_IJNS4_14ComposedLayoutINS4_7SwizzleILi3ELi4ELi3EEENS4_18smem_ptr_flag_bitsILi4EEENSN_INS5_IJNSA_ILi8EEESG_EEENS5_IJSG_SD_EEEEEEENSN_INS5_IJNS5_IJNS5_IJSP_SD_EEESS_EEESD_NS5_IJSD_SC_EEEEEENS5_IJNS5_IJNS5_IJSS_SY_EEESX_EEESW_NS5_IJSC_SY_EEEEEEEEEEEvNS4_8identityENS5_IJNS4_18SM100_TMA_2SM_LOADES1I_EEES23_vS24_EENS_8epilogue10collective18CollectiveEpilogueINS28_23Sm100TmaWarpSpecializedILi3ELi2ELi32ELb1ELb0EEEJNS5_IJNSA_ILi128EEESH_SG_EEENS5_IJNSN_IS2D_SD_EENSN_ISO_SD_EEEEENS_10bfloat16_tESM_S2I_SM_NS28_6fusion15FusionCallbacksIS2C_NS2J_17LinearCombinationIS2I_fS2I_fLNS_15FloatRoundStyleE2EEES2E_S2H_JEEENS4_5SM1004TMEM4LOAD26SM100_TMEM_LOAD_32dp32b32xENS4_13SM90_TMA_LOADENS1K_INS1L_ILi2ELi4ELi3EEENS1N_ILi16EEENSN_INS5_IJS1P_SO_EEENS5_IJSO_SD_EEEEEEENS4_39AutoVectorizingCopyWithAssumedAlignmentILi128EEENS4_14SM90_TMA_STOREES2Z_S31_S31_EEEvvEEEEvNT_6ParamsE,(.L_x_187 - _ZN7cutlass13device_kernelINS_4gemm6kernel13GemmUniversalIN4cute5tupleIJiiiiEEENS1_10collective13CollectiveMmaINS1_46MainloopSm100TmaUmmaWarpSpecializedBlockScaledILi8ELi2ELi2ENS5_IJNS4_1CILi2EEENSA_ILi4EEENSA_ILi1EEEEEEEENS5_IJNSA_ILi256EEENSA_ILi64EEESG_EEENS5_IJNS_12float_e2m1_tENS_13float_ue4m3_tEEEENS5_IJNS5_IJlSD_lEEENS4_6LayoutINS5_IJNS5_IJNS5_IJNSA_ILi32EEESC_EEEiEEENS5_IJNS5_IJNSA_ILi16EEESC_EEEiEEENS5_IJSD_iEEEEEENS5_IJST_NS5_IJNS5_IJNSA_ILi0EEESD_EEENSA_ILi512EEEEEENS5_IJSW_iEEEEEEEEEEESL_S13_NS4_8TiledMMAINS4_8MMA_AtomIJNS4_23SM100_MMA_MXF4_2x1SM_SSISJ_SJ_fSK_Li256ELi64ELi16ELNS4_4UMMA5MajorE0ELS18_0ELNS17_7ScaleInE0ELS19_0EEEEEENSN_INS5_IJSD_SD_SD_EEENS5_IJSW_SW_SW_EEEEENS5_IJNS4_10UnderscoreES1F_S1F_EEEEENS5_IJNS4_28SM100_TMA_2SM_LOAD_MULTICASTES1I_EEENS5_IJNS4_14ComposedLayoutINS4_7SwizzleILi3ELi4ELi3EEENS4_18smem_ptr_flag_bitsILi4EEENSN_INS5_IJNSA_ILi8EEESG_EEENS5_IJSG_SD_EEEEEEENSN_INS5_IJNS5_IJNS5_IJSP_SD_EEESS_EEESD_NS5_IJSD_SC_EEEEEENS5_IJNS5_IJNS5_IJSS_SY_EEESX_EEESW_NS5_IJSC_SY_EEEEEEEEEEEvNS4_8identityENS5_IJNS4_18SM100_TMA_2SM_LOADES1I_EEES23_vS24_EENS_8epilogue10collective18CollectiveEpilogueINS28_23Sm100TmaWarpSpecializedILi3ELi2ELi32ELb1ELb0EEEJNS5_IJNSA_ILi128EEESH_SG_EEENS5_IJNSN_IS2D_SD_EENSN_ISO_SD_EEEEENS_10bfloat16_tESM_S2I_SM_NS28_6fusion15FusionCallbacksIS2C_NS2J_17LinearCombinationIS2I_fS2I_fLNS_15FloatRoundStyleE2EEES2E_S2H_JEEENS4_5SM1004TMEM4LOAD26SM100_TMEM_LOAD_32dp32b32xENS4_13SM90_TMA_LOADENS1K_INS1L_ILi2ELi4ELi3EEENS1N_ILi16EEENSN_INS5_IJS1P_SO_EEENS5_IJSO_SD_EEEEEEENS4_39AutoVectorizingCopyWithAssumedAlignmentILi128EEENS4_14SM90_TMA_STOREES2Z_S31_S31_EEEvvEEEEvNT_6ParamsE)
        .other          _ZN7cutlass13device_kernelINS_4gemm6kernel13GemmUniversalIN4cute5tupleIJiiiiEEENS1_10collective13CollectiveMmaINS1_46MainloopSm100TmaUmmaWarpSpecializedBlockScaledILi8ELi2ELi2ENS5_IJNS4_1CILi2EEENSA_ILi4EEENSA_ILi1EEEEEEEENS5_IJNSA_ILi256EEENSA_ILi64EEESG_EEENS5_IJNS_12float_e2m1_tENS_13float_ue4m3_tEEEENS5_IJNS5_IJlSD_lEEENS4_6LayoutINS5_IJNS5_IJNS5_IJNSA_ILi32EEESC_EEEiEEENS5_IJNS5_IJNSA_ILi16EEESC_EEEiEEENS5_IJSD_iEEEEEENS5_IJST_NS5_IJNS5_IJNSA_ILi0EEESD_EEENSA_ILi512EEEEEENS5_IJSW_iEEEEEEEEEEESL_S13_NS4_8TiledMMAINS4_8MMA_AtomIJNS4_23SM100_MMA_MXF4_2x1SM_SSISJ_SJ_fSK_Li256ELi64ELi16ELNS4_4UMMA5MajorE0ELS18_0ELNS17_7ScaleInE0ELS19_0EEEEEENSN_INS5_IJSD_SD_SD_EEENS5_IJSW_SW_SW_EEEEENS5_IJNS4_10UnderscoreES1F_S1F_EEEEENS5_IJNS4_28SM100_TMA_2SM_LOAD_MULTICASTES1I_EEENS5_IJNS4_14ComposedLayoutINS4_7SwizzleILi3ELi4ELi3EEENS4_18smem_ptr_flag_bitsILi4EEENSN_INS5_IJNSA_ILi8EEESG_EEENS5_IJSG_SD_EEEEEEENSN_INS5_IJNS5_IJNS5_IJSP_SD_EEESS_EEESD_NS5_IJSD_SC_EEEEEENS5_IJNS5_IJNS5_IJSS_SY_EEESX_EEESW_NS5_IJSC_SY_EEEEEEEEEEEvNS4_8identityENS5_IJNS4_18SM100_TMA_2SM_LOADES1I_EEES23_vS24_EENS_8epilogue10collective18CollectiveEpilogueINS28_23Sm100TmaWarpSpecializedILi3ELi2ELi32ELb1ELb0EEEJNS5_IJNSA_ILi128EEESH_SG_EEENS5_IJNSN_IS2D_SD_EENSN_ISO_SD_EEEEENS_10bfloat16_tESM_S2I_SM_NS28_6fusion15FusionCallbacksIS2C_NS2J_17LinearCombinationIS2I_fS2I_fLNS_15FloatRoundStyleE2EEES2E_S2H_JEEENS4_5SM1004TMEM4LOAD26SM100_TMEM_LOAD_32dp32b32xENS4_13SM90_TMA_LOADENS1K_INS1L_ILi2ELi4ELi3EEENS1N_ILi16EEENSN_INS5_IJS1P_SO_EEENS5_IJSO_SD_EEEEEEENS4_39AutoVectorizingCopyWithAssumedAlignmentILi128EEENS4_14SM90_TMA_STOREES2Z_S31_S31_EEEvvEEEEvNT_6ParamsE,@"STO_CUDA_ENTRY STV_DEFAULT"
_ZN7cutlass13device_kernelINS_4gemm6kernel13GemmUniversalIN4cute5tupleIJiiiiEEENS1_10collective13CollectiveMmaINS1_46MainloopSm100TmaUmmaWarpSpecializedBlockScaledILi8ELi2ELi2ENS5_IJNS4_1CILi2EEENSA_ILi4EEENSA_ILi1EEEEEEEENS5_IJNSA_ILi256EEENSA_ILi64EEESG_EEENS5_IJNS_12float_e2m1_tENS_13float_ue4m3_tEEEENS5_IJNS5_IJlSD_lEEENS4_6LayoutINS5_IJNS5_IJNS5_IJNSA_ILi32EEESC_EEEiEEENS5_IJNS5_IJNSA_ILi16EEESC_EEEiEEENS5_IJSD_iEEEEEENS5_IJST_NS5_IJNS5_IJNSA_ILi0EEESD_EEENSA_ILi512EEEEEENS5_IJSW_iEEEEEEEEEEESL_S13_NS4_8TiledMMAINS4_8MMA_AtomIJNS4_23SM100_MMA_MXF4_2x1SM_SSISJ_SJ_fSK_Li256ELi64ELi16ELNS4_4UMMA5MajorE0ELS18_0ELNS17_7ScaleInE0ELS19_0EEEEEENSN_INS5_IJSD_SD_SD_EEENS5_IJSW_SW_SW_EEEEENS5_IJNS4_10UnderscoreES1F_S1F_EEEEENS5_IJNS4_28SM100_TMA_2SM_LOAD_MULTICASTES1I_EEENS5_IJNS4_14ComposedLayoutINS4_7SwizzleILi3ELi4ELi3EEENS4_18smem_ptr_flag_bitsILi4EEENSN_INS5_IJNSA_ILi8EEESG_EEENS5_IJSG_SD_EEEEEEENSN_INS5_IJNS5_IJNS5_IJSP_SD_EEESS_EEESD_NS5_IJSD_SC_EEEEEENS5_IJNS5_IJNS5_IJSS_SY_EEESX_EEESW_NS5_IJSC_SY_EEEEEEEEEEEvNS4_8identityENS5_IJNS4_18SM100_TMA_2SM_LOADES1I_EEES23_vS24_EENS_8epilogue10collective18CollectiveEpilogueINS28_23Sm100TmaWarpSpecializedILi3ELi2ELi32ELb1ELb0EEEJNS5_IJNSA_ILi128EEESH_SG_EEENS5_IJNSN_IS2D_SD_EENSN_ISO_SD_EEEEENS_10bfloat16_tESM_S2I_SM_NS28_6fusion15FusionCallbacksIS2C_NS2J_17LinearCombinationIS2I_fS2I_fLNS_15FloatRoundStyleE2EEES2E_S2H_JEEENS4_5SM1004TMEM4LOAD26SM100_TMEM_LOAD_32dp32b32xENS4_13SM90_TMA_LOADENS1K_INS1L_ILi2ELi4ELi3EEENS1N_ILi16EEENSN_INS5_IJS1P_SO_EEENS5_IJSO_SD_EEEEEEENS4_39AutoVectorizingCopyWithAssumedAlignmentILi128EEENS4_14SM90_TMA_STOREES2Z_S31_S31_EEEvvEEEEvNT_6ParamsE:
[----:B------:R-:W1:Y:S01]  /*0000*/  LDC R1, c[0x0][0x37c] ;  /* 0x0000df00ff017b82 */ /* 0x000e620000000800 */
[----:B------:R-:W2:Y:S01]  /*0010*/  S2R R95, SR_TID.X ;  /* 0x00000000005f7919 */ /* 0x000ea20000002100 */
[----:B------:R-:W3:Y:S06]  /*0020*/  LDCU.64 UR12, c[0x0][0xc90] ;  /* 0x00019200ff0c77ac */ /* 0x000eec0008000a00 */
[----:B------:R-:W4:Y:S01]  /*0030*/  S2UR UR57, SR_CgaCtaId ;  /* 0x00000000003979c3 */ /* 0x000f220000008800 */
[----:B------:R-:W-:Y:S02]  /*0040*/  PRMT R88, RZ, 0x7610, R88 ;  /* 0x00007610ff587816 */ /* 0x000fe40000000058 */
[----:B------:R-:W-:-:S02]  /*0050*/  ELECT P0, URZ, PT ;  /* 0x0000000000ff782f */ /* 0x000fc40003800000 */
[----:B---3--:R-:W-:-:S04]  /*0060*/  ISETP.NE.U32.AND P1, PT, RZ, UR12, PT ;  /* 0x0000000cff007c0c */ /* 0x008fc8000bf25070 */
[----:B------:R-:W-:Y:S01]  /*0070*/  ISETP.NE.AND.EX P2, PT, RZ, UR13, PT, P1 ;  /* 0x0000000dff007c0c */ /* 0x000fe2000bf45310 */
[----:B----4-:R-:W-:Y:S02]  /*0080*/  ULOP3.LUT UR5, UR57, 0x1, URZ, 0xc0, !UPT ;  /* 0x0000000139057892 */ /* 0x010fe4000f8ec0ff */
[----:B------:R-:W-:Y:S01]  /*0090*/  ULOP3.LUT UR4, UR57, 0x1, URZ, 0x3c, !UPT ;  /* 0x0000000139047892 */ /* 0x000fe2000f8e3cff */
[----:B--2---:R-:W-:-:S03]  /*00a0*/  SHF.R.U32.HI R89, RZ, 0x5, R95 ;  /* 0x00000005ff597819 */ /* 0x004fc6000001165f */
[----:B------:R-:W-:Y:S02]  /*00b0*/  IMAD.U32 R2, RZ, RZ, UR5 ;  /* 0x00000005ff027e24 */ /* 0x000fe4000f8e00ff */
[----:B------:R-:W2:Y:S02]  /*00c0*/  SHFL.IDX PT, R0, R89, RZ, 0x1f ;  /* 0x00001fff59007589 */ /* 0x000ea400000e0000 */
[----:B--2---:R-:W-:Y:S01]  /*00d0*/  R2UR UR22, R0 ;  /* 0x00000000001672ca */ /* 0x004fe200000e0000 */
[----:B------:R-:W-:Y:S01]  /*00e0*/  IMAD.U32 R0, RZ, RZ, UR4 ;  /* 0x00000004ff007e24 */ /* 0x000fe2000f8e00ff */
[----:B-1----:R-:W-:-:S13]  /*00f0*/  @P2 BRA `(.L_x_0) ;  /* 0x0000000000302947 */ /* 0x002fda0003800000 */
[----:B------:R-:W1:Y:S02]  /*0100*/  LDCU.64 UR4, c[0x0][0xc88] ;  /* 0x00019100ff0477ac */ /* 0x000e640008000a00 */
[----:B-1----:R-:W-:-:S04]  /*0110*/  UISETP.NE.U32.AND UP0, UPT, UR4, URZ, UPT ;  /* 0x000000ff0400728c */ /* 0x002fc8000bf05070 */
[----:B------:R-:W-:-:S09]  /*0120*/  UISETP.NE.AND.EX UP0, UPT, UR5, URZ, UPT, UP0 ;  /* 0x000000ff0500728c */ /* 0x000fd2000bf05300 */
[----:B------:R-:W-:Y:S05]  /*0130*/  BRA.U !UP0, `(.L_x_1) ;  /* 0x0000000108147547 */ /* 0x000fea000b800000 */
[----:B------:R-:W1:Y:S01]  /*0140*/  LDC.64 R4, c[0x0][0xc88] ;  /* 0x00032200ff047b82 */ /* 0x000e620000000a00 */
[----:B------:R-:W1:Y:S02]  /*0150*/  LDCU.64 UR4, c[0x0][0x358] ;  /* 0x00006b00ff0477ac */ /* 0x000e640008000a00 */
[----:B-1----:R1:W5:Y:S01]  /*0160*/  LDG.E R41, desc[UR4][R4.64] ;  /* 0x0000000404297981 */ /* 0x002362000c1e1900 */
[----:B------:R-:W-:Y:S01]  /*0170*/  HFMA2 R88, -RZ, RZ, 0, 5.9604644775390625e-08 ;  /* 0x00000001ff587431 */ /* 0x000fe200000001ff */
[----:B------:R-:W-:Y:S05]  /*0180*/  BRA `(.L_x_0) ;  /* 0x00000000000c7947 */ /* 0x000fea0003800000 */
.L_x_1:
[----:B------:R-:W1:Y:S01]  /*0190*/  LDCU UR4, c[0x0][0xc80] ;  /* 0x00019000ff0477ac */ /* 0x000e620008000800 */
[----:B------:R-:W-:Y:S01]  /*01a0*/  HFMA2 R88, -RZ, RZ, 0, 5.9604644775390625e-08 ;  /* 0x00000001ff587431 */ /* 0x000fe200000001ff */
[----:B-1----:R-:W-:-:S07]  /*01b0*/  MOV R41, UR4 ;  /* 0x0000000400297c02 */ /* 0x002fce0008000f00 */
.L_x_0:
[----:B------:R-:W2:Y:S02]  /*01c0*/  LDCU.64 UR4, c[0x0][0xcb0] ;  /* 0x00019600ff0477ac */ /* 0x000ea40008000a00 */
[----:B--2---:R-:W-:-:S04]  /*01d0*/  UISETP.NE.U32.AND UP0, UPT, UR4, URZ, UPT ;  /* 0x000000ff0400728c */ /* 0x004fc8000bf05070 */
[----:B------:R-:W-:-:S09]  /*01e0*/  UISETP.NE.AND.EX UP0, UPT, UR5, URZ, UPT, UP0 ;  /* 0x000000ff0500728c */ /* 0x000fd2000bf05300 */
[----:B------:R-:W-:Y:S05]  /*01f0*/  BRA.U UP0, `(.L_x_2) ;  /* 0x0000000100287547 */ /* 0x000fea000b800000 */
[----:B------:R-:W2:Y:S02]  /*0200*/  LDCU.64 UR4, c[0x0][0xca8] ;  /* 0x00019500ff0477ac */ /* 0x000ea40008000a00 */
[----:B--2---:R-:W-:-:S04]  /*0210*/  UISETP.NE.U32.AND UP0, UPT, UR4, URZ, UPT ;  /* 0x000000ff0400728c */ /* 0x004fc8000bf05070 */
[----:B------:R-:W-:-:S09]  /*0220*/  UISETP.NE.AND.EX UP0, UPT, UR5, URZ, UPT, UP0 ;  /* 0x000000ff0500728c */ /* 0x000fd2000bf05300 */
[----:B------:R-:W-:Y:S05]  /*0230*/  BRA.U !UP0, `(.L_x_3) ;  /* 0x0000000108107547 */ /* 0x000fea000b800000 */
[----:B------:R-:W2:Y:S01]  /*0240*/  LDC.64 R38, c[0x0][0xca8] ;  /* 0x00032a00ff267b82 */ /* 0x000ea20000000a00 */
[----:B------:R-:W2:Y:S02]  /*0250*/  LDCU.64 UR4, c[0x0][0x358] ;  /* 0x00006b00ff0477ac */ /* 0x000ea40008000a00 */
[----:B--2---:R2:W5:Y:S01]  /*0260*/  LDG.E R38, desc[UR4][R38.64] ;  /* 0x0000000426267981 */ /* 0x004562000c1e1900 */
[----:B------:R-:W-:Y:S05]  /*0270*/  BRA `(.L_x_2) ;  /* 0x0000000000087947 */ /* 0x000fea0003800000 */
.L_x_3:
[----:B------:R-:W2:Y:S02]  /*0280*/  LDCU UR4, c[0x0][0xca0] ;  /* 0x00019400ff0477ac */ /* 0x000ea40008000800 */
[----:B--2---:R-:W-:Y:S02]  /*0290*/  MOV R38, UR4 ;  /* 0x0000000400267c02 */ /* 0x004fe40008000f00 */
.L_x_2:
[----:B------:R-:W-:Y:S01]  /*02a0*/  IMAD.U32 R3, RZ, RZ, UR22 ;  /* 0x00000016ff037e24 */ /* 0x000fe2000f8e00ff */
[----:B------:R-:W-:Y:S04]  /*02b0*/  BSSY.RECONVERGENT B0, `(.L_x_4) ;  /* 0x0000012000007945 */ /* 0x000fe80003800200 */
[C---:B------:R-:W-:Y:S02]  /*02c0*/  ISETP.NE.OR P3, PT, R3.reuse, 0x1, !P0 ;  /* 0x000000010300780c */ /* 0x040fe40004765670 */
[----:B------:R-:W-:-:S11]  /*02d0*/  ISETP.NE.OR P2, PT, R3, 0x3, !P0 ;  /* 0x000000030300780c */ /* 0x000fd60004745670 */
[----:B------:R-:W-:Y:S05]  /*02e0*/  @P3 BRA `(.L_x_5) ;  /* 0x0000000000383947 */ /* 0x000fea0003800000 */
[----:B------:R-:W3:Y:S02]  /*02f0*/  LDCU.64 UR4, c[0x0][0x348] ;  /* 0x00006900ff0477ac */ /* 0x000ee40008000a00 */
[----:B---3--:R-:W-:Y:S02]  /*0300*/  UIADD3 UR10, UP3, UPT, UR4, 0x80, URZ ;  /* 0x00000080040a7890 */ /* 0x008fe4000ff7e0ff */
[----:B------:R-:W-:Y:S02]  /*0310*/  UIADD3 UR8, UP2, UPT, UR4, 0x180, URZ ;  /* 0x0000018004087890 */ /* 0x000fe4000ff5e0ff */
[----:B------:R-:W-:Y:S02]  /*0320*/  UIADD3 UR6, UP1, UPT, UR4, 0x280, URZ ;  /* 0x0000028004067890 */ /* 0x000fe4000ff3e0ff */
[----:B------:R-:W-:Y:S02]  /*0330*/  UIADD3 UR4, UP0, UPT, UR4, 0x380, URZ ;  /* 0x0000038004047890 */ /* 0x000fe4000ff1e0ff */
[----:B------:R-:W-:-:S02]  /*0340*/  UIADD3.X UR11, UPT, UPT, URZ, UR5, URZ, UP3, !UPT ;  /* 0x00000005ff0b7290 */ /* 0x000fc40009ffe4ff */
[----:B------:R-:W-:Y:S02]  /*0350*/  UIADD3.X UR9, UPT, UPT, URZ, UR5, URZ, UP2, !UPT ;  /* 0x00000005ff097290 */ /* 0x000fe400097fe4ff */
[----:B------:R-:W-:Y:S02]  /*0360*/  UIADD3.X UR7, UPT, UPT, URZ, UR5, URZ, UP1, !UPT ;  /* 0x00000005ff077290 */ /* 0x000fe40008ffe4ff */
[----:B------:R-:W-:-:S03]  /*0370*/  UIADD3.X UR5, UPT, UPT, URZ, UR5, URZ, UP0, !UPT ;  /* 0x00000005ff057290 */ /* 0x000fc600087fe4ff */
[----:B------:R3:W-:Y:S02]  /*0380*/  UTMACCTL.PF [UR10] ;  /* 0x000000000a0079b9 */ /* 0x0007e40008040000 */
[----:B------:R3:W-:Y:S02]  /*0390*/  UTMACCTL.PF [UR8] ;  /* 0x00000000080079b9 */ /* 0x0007e40008040000 */
[----:B------:R3:W-:Y:S02]  /*03a0*/  UTMACCTL.PF [UR6] ;  /* 0x00000000060079b9 */ /* 0x0007e40008040000 */
[----:B------:R3:W-:Y:S02]  /*03b0*/  UTMACCTL.PF [UR4] ;  /* 0x00000000040079b9 */ /* 0x0007e40008040000 */
[----:B---3--:R-:W-:Y:S01]  /*03c0*/  NOP ;  /* 0x0000000000007918 */ /* 0x008fe20000000000 */
.L_x_5:
[----:B------:R-:W-:Y:S05]  /*03d0*/  BSYNC.RECONVERGENT B0 ;  /* 0x0000000000007941 */ /* 0x000fea0003800200 */
.L_x_4:
[----:B------:R-:W-:Y:S04]  /*03e0*/  BSSY.RECONVERGENT B0, `(.L_x_6) ;  /* 0x000000a000007945 */ /* 0x000fe80003800200 */
[----:B------:R-:W-:Y:S05]  /*03f0*/  @P2 BRA `(.L_x_7) ;  /* 0x0000000000202947 */ /* 0x000fea0003800000 */
[----:B------:R-:W3:Y:S02]  /*0400*/  LDCU.64 UR4, c[0x0][0x348] ;  /* 0x00006900ff0477ac */ /* 0x000ee40008000a00 */
[----:B---3--:R-:W-:Y:S02]  /*0410*/  UIADD3 UR6, UP1, UPT, UR4, 0x980, URZ ;  /* 0x0000098004067890 */ /* 0x008fe4000ff3e0ff */
[----:B------:R-:W-:Y:S02]  /*0420*/  UIADD3 UR4, UP0, UPT, UR4, 0xa80, URZ ;  /* 0x00000a8004047890 */ /* 0x000fe4000ff1e0ff */
[----:B------:R-:W-:Y:S02]  /*0430*/  UIADD3.X UR7, UPT, UPT, URZ, UR5, URZ, UP1, !UPT ;  /* 0x00000005ff077290 */ /* 0x000fe40008ffe4ff */
[----:B------:R-:W-:-:S07]  /*0440*/  UIADD3.X UR5, UPT, UPT, URZ, UR5, URZ, UP0, !UPT ;  /* 0x00000005ff057290 */ /* 0x000fce00087fe4ff */
[----:B------:R3:W-:Y:S02]  /*0450*/  UTMACCTL.PF [UR6] ;  /* 0x00000000060079b9 */ /* 0x0007e40008040000 */
[----:B------:R3:W-:Y:S02]  /*0460*/  UTMACCTL.PF [UR4] ;  /* 0x00000000040079b9 */ /* 0x0007e40008040000 */
[----:B---3--:R-:W-:Y:S01]  /*0470*/  NOP ;  /* 0x0000000000007918 */ /* 0x008fe20000000000 */
.L_x_7:
[----:B------:R-:W-:Y:S05]  /*0480*/  BSYNC.RECONVERGENT B0 ;  /* 0x0000000000007941 */ /* 0x000fea0003800200 */
.L_x_6:
[----:B------:R-:W3:Y:S01]  /*0490*/  LDCU.64 UR4, c[0x0][0xc88] ;  /* 0x00019100ff0477ac */ /* 0x000ee20008000a00 */
[----:B------:R-:W-:Y:S01]  /*04a0*/  ISETP.NE.AND.EX P1, PT, RZ, UR13, PT, P1 ;  /* 0x0000000dff007c0c */ /* 0x000fe2000bf25310 */
[----:B------:R-:W-:Y:S01]  /*04b0*/  UPLOP3.LUT UP4, UPT, UPT, UPT, UPT, 0x80, 0x8 ;  /* 0x000000000008789c */ /* 0x000fe20003f8f070 */
[----:B---3--:R-:W-:-:S04]  /*04c0*/  ISETP.NE.U32.AND P2, PT, RZ, UR4, PT ;  /* 0x00000004ff007c0c */ /* 0x008fc8000bf45070 */
[----:B------:R-:W-:-:S13]  /*04d0*/  ISETP.NE.AND.EX P2, PT, RZ, UR5, PT, P2 ;  /* 0x00000005ff007c0c */ /* 0x000fda000bf45320 */
[----:B------:R-:W-:Y:S05]  /*04e0*/  @P2 BRA P1, `(.L_x_8) ;  /* 0x0000000000282947 */ /* 0x000fea0000800000 */
[----:B------:R-:W-:Y:S01]  /*04f0*/  UISETP.NE.U32.AND UP0, UPT, UR12, URZ, UPT ;  /* 0x000000ff0c00728c */ /* 0x000fe2000bf05070 */
[----:B-----5:R-:W-:Y:S01]  /*0500*/  FSETP.NEU.AND P1, PT, R41, RZ, PT ;  /* 0x000000ff2900720b */ /* 0x020fe20003f2d000 */
[----:B------:R-:W-:Y:S02]  /*0510*/  UISETP.NE.U32.AND UP2, UPT, UR4, URZ, UPT ;  /* 0x000000ff0400728c */ /* 0x000fe4000bf45070 */
[----:B------:R-:W-:Y:S02]  /*0520*/  UISETP.NE.AND.EX UP1, UPT, UR13, URZ, UPT, UP0 ;  /* 0x000000ff0d00728c */ /* 0x000fe4000bf25300 */
[----:B------:R-:W-:-:S04]  /*0530*/  UISETP.NE.AND.EX UP0, UPT, UR5, URZ, UPT, UP2 ;  /* 0x000000ff0500728c */ /* 0x000fc8000bf05320 */
[----:B------:R-:W-:-:S04]  /*0540*/  USEL UR4, URZ, 0xffffffff, UP0 ;  /* 0xffffffffff047887 */ /* 0x000fc80008000000 */
[----:B------:R-:W-:Y:S01]  /*0550*/  VOTEU.ANY UP0, P1 ;  /* 0x0000000000ff7886 */ /* 0x000fe20000800100 */
[----:B------:R-:W-:-:S04]  /*0560*/  @!UP1 USEL UR4, URZ, 0xffffffff, UP0 ;  /* 0xffffffffff049887 */ /* 0x000fc80008000000 */
[----:B------:R-:W-:-:S04]  /*0570*/  ULOP3.LUT UR4, UR4, 0x1, URZ, 0xc0, !UPT ;  /* 0x0000000104047892 */ /* 0x000fc8000f8ec0ff */
[----:B------:R-:W-:-:S11]  /*0580*/  UISETP.NE.U32.AND UP4, UPT, UR4, 0x1, UPT ;  /* 0x000000010400788c */ /* 0x000fd6000bf85070 */
.L_x_8:
[----:B------:R-:W3:Y:S01]  /*0590*/  SHFL.IDX PT, R3, R89, RZ, 0x1f ;  /* 0x00001fff59037589 */ /* 0x000ee200000e0000 */
[----:B------:R-:W-:Y:S01]  /*05a0*/  R2UR UR4, R2 ;  /* 0x00000000020472ca */ /* 0x000fe200000e0000 */
[----:B------:R-:W-:-:S04]  /*05b0*/  UISETP.NE.AND UP0, UPT, UR22, 0x2, UPT ;  /* 0x000000021600788c */ /* 0x000fc8000bf05270 */
[----:B------:R-:W-:-:S08]  /*05c0*/  USEL UR48, URZ, 0x1, UP0 ;  /* 0x00000001ff307887 */ /* 0x000fd00008000000 */
[----:B------:R-:W-:-:S06]  /*05d0*/  UISETP.EQ.AND UP1, UPT, UR4, URZ, !UP0 ;  /* 0x000000ff0400728c */ /* 0x000fcc000c722270 */
[----:B------:R-:W-:Y:S02]  /*05e0*/  PLOP3.LUT P4, PT, P0, PT, UP1, 0x80, 0x8 ;  /* 0x000000000008781c */ /* 0x000fe4000078f018 */
[----:B---3--:R-:W-:-:S13]  /*05f0*/  ISETP.NE.AND P1, PT, R3, RZ, PT ;  /* 0x000000ff0300720c */ /* 0x008fda0003f25270 */
[----:B------:R-:W-:Y:S05]  /*0600*/  @P1 BRA `(.L_x_9) ;  /* 0x0000000000741947 */ /* 0x000fea0003800000 */
[----:B------:R-:W-:Y:S01]  /*0610*/  UMOV UR4, 0x400 ;  /* 0x0000040000047882 */ /* 0x000fe20000000000 */
[----:B------:R-:W-:Y:S01]  /*0620*/  UMOV UR8, 0x1 ;  /* 0x0000000100087882 */ /* 0x000fe20000000000 */
[----:B------:R-:W-:Y:S01]  /*0630*/  UMOV UR6, 0x4 ;  /* 0x0000000400067882 */ /* 0x000fe20000000000 */
[----:B------:R-:W-:Y:S02]  /*0640*/  ULEA UR4, UR57, UR4, 0x18 ;  /* 0x0000000439047291 */ /* 0x000fe4000f8ec0ff */
[----:B------:R-:W-:-:S04]  /*0650*/  UIADD3 UR8, UPT, UPT, -UR8, 0x100000, URZ ;  /* 0x0010000008087890 */ /* 0x000fc8000fffe1ff */
[----:B------:R-:W-:Y:S02]  /*0660*/  USHF.L.U32 UR9, UR8, 0xb, URZ ;  /* 0x0000000b08097899 */ /* 0x000fe400080006ff */
[----:B------:R-:W-:Y:S02]  /*0670*/  USHF.L.U32 UR8, UR8, 0x1, URZ ;  /* 0x0000000108087899 */ /* 0x000fe400080006ff */
[----:B------:R-:W-:-:S04]  /*0680*/  UIADD3 UR6, UPT, UPT, -UR6, 0x100000, URZ ;  /* 0x0010000006067890 */ /* 0x000fc8000fffe1ff */
[----:B------:R-:W-:Y:S02]  /*0690*/  USHF.L.U32 UR7, UR6, 0xb, URZ ;  /* 0x0000000b06077899 */ /* 0x000fe400080006ff */
[----:B------:R-:W-:Y:S01]  /*06a0*/  USHF.L.U32 UR6, UR6, 0x1, URZ ;  /* 0x0000000106067899 */ /* 0x000fe200080006ff */
[----:B------:R-:W-:Y:S01]  /*06b0*/  ELECT P1, URZ, PT ;  /* 0x0000000000ff782f */ /* 0x000fe20003820000 */
[----:B------:R-:W3:Y:S02]  /*06c0*/  FENCE.VIEW.ASYNC.S ;  /* 0x00000000000073c6 */ /* 0x000ee40000000000 */
[----:B---3--:R3:W4:Y:S08]  /*06d0*/  SYNCS.EXCH.64 URZ, [UR4], UR8 ;  /* 0x0000000804ff75b2 */ /* 0x0087300008000100 */
[----:B------:R3:W1:Y:S01]  /*06e0*/  SYNCS.EXCH.64 URZ, [UR4+0x40], UR6 ;  /* 0x0000400604ff75b2 */ /* 0x0006620008000100 */
        /* <DEDUP_REMOVED lines=13> */
[----:B------:R3:W1:Y:S02]  /*07c0*/  SYNCS.EXCH.64 URZ, [UR4+0x78], UR6 ;  /* 0x0000780604ff75b2 */ /* 0x0006640008000100 */
[----:B---3--:R-:W-:Y:S01]  /*07d0*/  NOP ;  /* 0x0000000000007918 */ /* 0x008fe20000000000 */
.L_x_9:
[----:B------:R-:W3:Y:S01]  /*07e0*/  SHFL.IDX PT, R3, R89, RZ, 0x1f ;  /* 0x00001fff59037589 */ /* 0x000ee200000e0000 */
[----:B------:R-:W-:Y:S01]  /*07f0*/  NOP ;  /* 0x0000000000007918 */ /* 0x000fe20000000000 */
[----:B---3--:R-:W-:-:S13]  /*0800*/  ISETP.NE.AND P1, PT, R3, 0x1, PT ;  /* 0x000000010300780c */ /* 0x008fda0003f25270 */
        /* <DEDUP_REMOVED lines=13> */
[----:B---3--:R3:W1:Y:S08]  /*08e0*/  SYNCS.EXCH.64 URZ, [UR4+0x80], UR8 ;  /* 0x0000800804ff75b2 */ /* 0x0086700008000100 */
[----:B------:R3:W1:Y:S01]  /*08f0*/  SYNCS.EXCH.64 URZ, [UR4+0x98], UR6 ;  /* 0x0000980604ff75b2 */ /* 0x0006620008000100 */
[----:B------:R3:W1:Y:S01]  /*0900*/  SYNCS.EXCH.64 URZ, [UR4+0x88], UR8 ;  /* 0x0000880804ff75b2 */ /* 0x0006620008000100 */
[----:B------:R3:W1:Y:S01]  /*0910*/  SYNCS.EXCH.64 URZ, [UR4+0xa0], UR6 ;  /* 0x0000a00604ff75b2 */ /* 0x0006620008000100 */
[----:B------:R3:W1:Y:S01]  /*0920*/  SYNCS.EXCH.64 URZ, [UR4+0x90], UR8 ;  /* 0x0000900804ff75b2 */ /* 0x0006620008000100 */
[----:B------:R3:W1:Y:S01]  /*0930*/  SYNCS.EXCH.64 URZ, [UR4+0xa8], UR6 ;  /* 0x0000a80604ff75b2 */ /* 0x0006620008000100 */
[----:B------:R-:W-:Y:S01]  /*0940*/  NOP ;  /* 0x0000000000007918 */ /* 0x000fe20000000000 */
.L_x_10:
[----:B------:R-:W2:Y:S01]  /*0950*/  SHFL.IDX PT, R3, R89, RZ, 0x1f ;  /* 0x00001fff59037589 */ /* 0x000ea200000e0000 */
[----:B------:R-:W-:Y:S01]  /*0960*/  NOP ;  /* 0x0000000000007918 */ /* 0x000fe20000000000 */
[----:B--2---:R-:W-:-:S13]  /*0970*/  ISETP.NE.AND P1, PT, R3, 0x3, PT ;  /* 0x000000030300780c */ /* 0x004fda0003f25270 */
[----:B------:R-:W-:Y:S05]  /*0980*/  @P1 BRA `(.L_x_11) ;  /* 0x00000000002c1947 */ /* 0x000fea0003800000 */
[----:B---3--:R-:W-:Y:S01]  /*0990*/  UMOV UR6, 0x400 ;  /* 0x0000040000067882 */ /* 0x008fe20000000000 */
[----:B------:R-:W-:Y:S01]  /*09a0*/  UMOV UR4, 0x20 ;  /* 0x0000002000047882 */ /* 0x000fe20000000000 */
[----:B------:R-:W-:Y:S02]  /*09b0*/  ULEA UR6, UR57, UR6, 0x18 ;  /* 0x0000000639067291 */ /* 0x000fe4000f8ec0ff */
[----:B------:R-:W-:-:S04]  /*09c0*/  UIADD3 UR4, UPT, UPT, -UR4, 0x100000, URZ ;  /* 0x0010000004047890 */ /* 0x000fc8000fffe1ff */
[----:B------:R-:W-:Y:S02]  /*09d0*/  USHF.L.U32 UR5, UR4, 0xb, URZ ;  /* 0x0000000b04057899 */ /* 0x000fe400080006ff */
[----:B------:R-:W-:Y:S01]  /*09e0*/  USHF.L.U32 UR4, UR4, 0x1, URZ ;  /* 0x0000000104047899 */ /* 0x000fe200080006ff */
[----:B------:R-:W-:Y:S01]  /*09f0*/  ELECT P1, URZ, PT ;  /* 0x0000000000ff782f */ /* 0x000fe20003820000 */
[----:B------:R-:W2:Y:S10]  /*0a00*/  FENCE.VIEW.ASYNC.S ;  /* 0x00000000000073c6 */ /* 0x000eb40000000000 */
[----:B--2---:R2:W3:Y:S01]  /*0a10*/  SYNCS.EXCH.64 URZ, [UR6+0xb0], UR4 ;  /* 0x0000b00406ff75b2 */ /* 0x0044e20008000100 */
[----:B------:R2:W1:Y:S01]  /*0a20*/  SYNCS.EXCH.64 URZ, [UR6+0xb8], UR4 ;  /* 0x0000b80406ff75b2 */ /* 0x0004620008000100 */
[----:B------:R-:W-:Y:S01]  /*0a30*/  NOP ;  /* 0x0000000000007918 */ /* 0x000fe20000000000 */
.L_x_11:
[----:B------:R-:W4:Y:S01]  /*0a40*/  SHFL.IDX PT, R3, R89, RZ, 0x1f ;  /* 0x00001fff59037589 */ /* 0x000f2200000e0000 */
[----:B------:R-:W-:Y:S01]  /*0a50*/  NOP ;  /* 0x0000000000007918 */ /* 0x000fe20000000000 */
[----:B----4-:R-:W-:-:S13]  /*0a60*/  ISETP.NE.AND P1, PT, R3, 0x4, PT ;  /* 0x000000040300780c */ /* 0x010fda0003f25270 */
[----:B------:R-:W-:Y:S05]  /*0a70*/  @P1 BRA `(.L_x_12) ;  /* 0x0000000000481947 */ /* 0x000fea0003800000 */
[----:B--23--:R-:W-:Y:S01]  /*0a80*/  UMOV UR4, 0x720 ;  /* 0x0000072000047882 */ /* 0x00cfe20000000000 */
[----:B------:R-:W-:Y:S01]  /*0a90*/  UMOV UR6, 0x400 ;  /* 0x0000040000067882 */ /* 0x000fe20000000000 */
[----:B------:R-:W-:Y:S01]  /*0aa0*/  USEL UR4, UR4, 0x620, UP4 ;  /* 0x0000062004047887 */ /* 0x000fe2000a000000 */
        /* <DEDUP_REMOVED lines=9> */
[----:B------:R-:W2:Y:S02]  /*0b40*/  FENCE.VIEW.ASYNC.S ;  /* 0x00000000000073c6 */ /* 0x000ea40000000000 */
[----:B--2---:R4:W2:Y:S08]  /*0b50*/  SYNCS.EXCH.64 URZ, [UR6+0xc0], UR8 ;  /* 0x0000c00806ff75b2 */ /* 0x0048b00008000100 */
[----:B------:R4:W3:Y:S01]  /*0b60*/  SYNCS.EXCH.64 URZ, [UR6+0xd0], UR4 ;  /* 0x0000d00406ff75b2 */ /* 0x0008e20008000100 */
[----:B------:R4:W1:Y:S01]  /*0b70*/  SYNCS.EXCH.64 URZ, [UR6+0xc8], UR8 ;  /* 0x0000c80806ff75b2 */ /* 0x0008620008000100 */
[----:B------:R4:W1:Y:S02]  /*0b80*/  SYNCS.EXCH.64 URZ, [UR6+0xd8], UR4 ;  /* 0x0000d80406ff75b2 */ /* 0x0008640008000100 */
[----:B----4-:R-:W-:Y:S01]  /*0b90*/  NOP ;  /* 0x0000000000007918 */ /* 0x010fe20000000000 */
.L_x_12:
[----:B------:R-:W4:Y:S01]  /*0ba0*/  SHFL.IDX PT, R3, R89, RZ, 0x1f ;  /* 0x00001fff59037589 */ /* 0x000f2200000e0000 */
[----:B------:R-:W-:Y:S01]  /*0bb0*/  NOP ;  /* 0x0000000000007918 */ /* 0x000fe20000000000 */
[----:B----4-:R-:W-:-:S13]  /*0bc0*/  ISETP.NE.AND P1, PT, R3, 0x5, PT ;  /* 0x000000050300780c */ /* 0x010fda0003f25270 */
[----:B------:R-:W-:Y:S05]  /*0bd0*/  @P1 BRA `(.L_x_13) ;  /* 0x0000000000441947 */ /* 0x000fea0003800000 */
[----:B--23--:R-:W-:Y:S01]  /*0be0*/  UMOV UR4, 0x400 ;  /* 0x0000040000047882 */ /* 0x00cfe20000000000 */
        /* <DEDUP_REMOVED lines=16> */
.L_x_13:
[----:B------:R-:W4:Y:S01]  /*0cf0*/  SHFL.IDX PT, R3, R89, RZ, 0x1f ;  /* 0x00001fff59037589 */ /* 0x000f2200000e0000 */
[----:B------:R-:W-:Y:S01]  /*0d00*/  ISETP.NE.OR P0, PT, RZ, UR22, !P0 ;  /* 0x00000016ff007c0c */ /* 0x000fe2000c705670 */
[----:B------:R-:W-:Y:S01]  /*0d10*/  NOP ;  /* 0x0000000000007918 */ /* 0x000fe20000000000 */
[----:B----4-:R-:W-:-:S13]  /*0d20*/  ISETP.NE.AND P1, PT, R3, 0x3, PT ;  /* 0x000000030300780c */ /* 0x010fda0003f25270 */
[----:B------:R-:W-:Y:S05]  /*0d30*/  @P1 BRA `(.L_x_14) ;  /* 0x0000000000341947 */ /* 0x000fea0003800000 */
[----:B--23--:R-:W-:Y:S01]  /*0d40*/  UMOV UR4, 0x400 ;  /* 0x0000040000047882 */ /* 0x00cfe20000000000 */
[----:B------:R-:W-:Y:S01]  /*0d50*/  UMOV UR6, 0x20 ;  /* 0x0000002000067882 */ /* 0x000fe20000000000 */
[----:B------:R-:W-:Y:S02]  /*0d60*/  ULEA UR4, UR57, UR4, 0x18 ;  /* 0x0000000439047291 */ /* 0x000fe4000f8ec0ff */
[----:B------:R-:W-:-:S04]  /*0d70*/  UIADD3 UR6, UPT, UPT, -UR6, 0x100000, URZ ;  /* 0x0010000006067890 */ /* 0x000fc8000fffe1ff */
[----:B------:R-:W-:Y:S02]  /*0d80*/  USHF.L.U32 UR7, UR6, 0xb, URZ ;  /* 0x0000000b06077899 */ /* 0x000fe400080006ff */
[----:B------:R-:W-:Y:S01]  /*0d90*/  USHF.L.U32 UR6, UR6, 0x1, URZ ;  /* 0x0000000106067899 */ /* 0x000fe200080006ff */
[----:B------:R-:W-:Y:S01]  /*0da0*/  ELECT P1, URZ, PT ;  /* 0x0000000000ff782f */ /* 0x000fe20003820000 */
[----:B------:R-:W2:Y:S10]  /*0db0*/  FENCE.VIEW.ASYNC.S ;  /* 0x00000000000073c6 */ /* 0x000eb40000000000 */
[----:B--2---:R4:W2:Y:S01]  /*0dc0*/  SYNCS.EXCH.64 URZ, [UR4+0x100], UR6 ;  /* 0x0001000604ff75b2 */ /* 0x0048a20008000100 */
[----:B------:R4:W3:Y:S01]  /*0dd0*/  SYNCS.EXCH.64 URZ, [UR4+0x110], UR6 ;  /* 0x0001100604ff75b2 */ /* 0x0008e20008000100 */
[----:B------:R4:W1:Y:S01]  /*0de0*/  SYNCS.EXCH.64 URZ, [UR4+0x108], UR6 ;  /* 0x0001080604ff75b2 */ /* 0x0008620008000100 */
[----:B------:R4:W1:Y:S02]  /*0df0*/  SYNCS.EXCH.64 URZ, [UR4+0x118], UR6 ;  /* 0x0001180604ff75b2 */ /* 0x0008640008000100 */
[----:B----4-:R-:W-:Y:S01]  /*0e00*/  NOP ;  /* 0x0000000000007918 */ /* 0x010fe20000000000 */
.L_x_14:
[----:B------:R-:W-:Y:S01]  /*0e10*/  VOTEU.ALL UP0, P0 ;  /* 0x0000000000ff7886 */ /* 0x000fe20000000000 */
[----:B--23--:R-:W-:Y:S01]  /*0e20*/  UMOV UR4, 0x20 ;  /* 0x0000002000047882 */ /* 0x00cfe20000000000 */
[----:B------:R-:W2:Y:S01]  /*0e30*/  LDCU UR7, c[0x0][0x36c] ;  /* 0x00006d80ff0777ac */ /* 0x000ea20008000800 */
[----:B------:R-:W-:Y:S01]  /*0e40*/  NOP ;  /* 0x0000000000007918 */ /* 0x000fe20000000000 */
[----:B-1----:R-:W-:Y:S01]  /*0e50*/  LOP3.LUT R5, R95, 0x1f, RZ, 0xc0, !PT ;  /* 0x0000001f5f057812 */ /* 0x002fe200078ec0ff */
[----:B------:R-:W-:Y:S01]  /*0e60*/  @!UP0 UMOV UR6, 0x400 ;  /* 0x0000040000068882 */ /* 0x000fe20000000000 */
[----:B------:R-:W-:-:S04]  /*0e70*/  @!UP0 UIADD3 UR4, UPT, UPT, -UR4, 0x100000, URZ ;  /* 0x0010000004048890 */ /* 0x000fc8000fffe1ff */
[----:B------:R-:W-:Y:S02]  /*0e80*/  @!UP0 USHF.L.U32 UR5, UR4, 0xb, URZ ;  /* 0x0000000b04058899 */ /* 0x000fe400080006ff */
[----:B------:R-:W-:Y:S02]  /*0e90*/  @!UP0 USHF.L.U32 UR4, UR4, 0x1, URZ ;  /* 0x0000000104048899 */ /* 0x000fe400080006ff */
[----:B------:R-:W-:Y:S01]  /*0ea0*/  @!UP0 ULEA UR6, UR57, UR6, 0x18 ;  /* 0x0000000639068291 */ /* 0x000fe2000f8ec0ff */
[----:B------:R-:W-:Y:S01]  /*0eb0*/  VOTEU.ALL UP0, P0 ;  /* 0x0000000000ff7886 */ /* 0x000fe20000000000 */
[----:B------:R-:W-:Y:S02]  /*0ec0*/  UISETP.NE.AND UP5, UPT, UR22, URZ, UPT ;  /* 0x000000ff1600728c */ /* 0x000fe4000bfa5270 */
[----:B--2---:R-:W-:Y:S01]  /*0ed0*/  UISETP.EQ.U32.AND UP6, UPT, UR7, 0x1, UPT ;  /* 0x000000010700788c */ /* 0x004fe2000bfc2070 */
[----:B------:R-:W1:Y:S07]  /*0ee0*/  FENCE.VIEW.ASYNC.S ;  /* 0x00000000000073c6 */ /* 0x000e6e0000000000 */
[----:B-1----:R1:W2:Y:S01]  /*0ef0*/  @!UP0 SYNCS.EXCH.64 URZ, [UR6+0x120], UR4 ;  /* 0x0001200406ff85b2 */ /* 0x0022a20008000100 */
[----:B------:R-:W-:Y:S05]  /*0f00*/  BRA.U !UP6, `(.L_x_15) ;  /* 0x000000010e087547 */ /* 0x000fea000b800000 */
[----:B--2---:R-:W-:Y:S01]  /*0f10*/  UCGABAR_ARV ;  /* 0x00000000000079c7 */ /* 0x004fe20008000000 */
[----:B------:R-:W-:Y:S05]  /*0f20*/  BRA `(.L_x_16) ;  /* 0x0000000000047947 */ /* 0x000fea0003800000 */
.L_x_15:
[----:B--2---:R-:W-:Y:S01]  /*0f30*/  NOP ;  /* 0x0000000000007918 */ /* 0x004fe20000000000 */
.L_x_16:
[----:B------:R-:W2:Y:S01]  /*0f40*/  S2UR UR66, SR_CTAID.X ;  /* 0x00000000004279c3 */ /* 0x000ea20000002500 */
[----:B------:R-:W-:-:S05]  /*0f50*/  CS2R.32 R91, SR_CgaSize ;  /* 0x00000000005b7805 */ /* 0x000fca0000008a00 */
[----:B------:R-:W-:-:S05]  /*0f60*/  IMAD R91, R91, -0xa0, RZ ;  /* 0xffffff605b5b7824 */ /* 0x000fca00078e02ff */
[----:B-1----:R-:W-:-:S14]  /*0f70*/  R2UR UR5, R91 ;  /* 0x000000005b0572ca */ /* 0x002fdc00000e0000 */
[----:B------:R-:W1:Y:S01]  /*0f80*/  LDCU UR5, c[0x0][UR5+0x2b0] ;  /* 0x00005600050577ac */ /* 0x000e620008000800 */
[----:B------:R-:W-:Y:S02]  /*0f90*/  R2UR UR9, R2 ;  /* 0x00000000020972ca */ /* 0x000fe400000e0000 */
[----:B------:R-:W-:-:S05]  /*0fa0*/  CS2R.32 R91, SR_CgaSize ;  /* 0x00000000005b7805 */ /* 0x000fca0000008a00 */
[----:B------:R-:W-:-:S05]  /*0fb0*/  IMAD R91, R91, -0xa0, RZ ;  /* 0xffffff605b5b7824 */ /* 0x000fca00078e02ff */
[----:B------:R-:W-:-:S14]  /*0fc0*/  R2UR UR4, R91 ;  /* 0x000000005b0472ca */ /* 0x000fdc00000e0000 */
[----:B------:R-:W3:Y:S01]  /*0fd0*/  LDCU UR4, c[0x0][UR4+0x2b4] ;  /* 0x00005680040477ac */ /* 0x000ee20008000800 */
[----:B------:R-:W4:Y:S01]  /*0fe0*/  S2UR UR25, SR_CTAID.Y ;  /* 0x00000000001979c3 */ /* 0x000f220000002600 */
[----:B------:R-:W-:-:S05]  /*0ff0*/  CS2R.32 R91, SR_CgaSize ;  /* 0x00000000005b7805 */ /* 0x000fca0000008a00 */
[----:B------:R-:W-:-:S05]  /*1000*/  IMAD R91, R91, -0xa0, RZ ;  /* 0xffffff605b5b7824 */ /* 0x000fca00078e02ff */
[----:B------:R-:W-:-:S14]  /*1010*/  R2UR UR7, R91 ;  /* 0x000000005b0772ca */ /* 0x000fdc00000e0000 */
[----:B------:R-:W3:Y:S01]  /*1020*/  LDCU UR7, c[0x0][UR7+0x2a0] ;  /* 0x00005400070777ac */ /* 0x000ee20008000800 */
[----:B------:R-:W-:-:S05]  /*1030*/  CS2R.32 R91, SR_CgaSize ;  /* 0x00000000005b7805 */ /* 0x000fca0000008a00 */
[----:B------:R-:W-:-:S05]  /*1040*/  IMAD R91, R91, -0xa0, RZ ;  /* 0xffffff605b5b7824 */ /* 0x000fca00078e02ff */
[----:B------:R-:W-:-:S14]  /*1050*/  R2UR UR8, R91 ;  /* 0x000000005b0872ca */ /* 0x000fdc00000e0000 */
[----:B------:R-:W3:Y:S01]  /*1060*/  LDCU UR8, c[0x0][UR8+0x2a4] ;  /* 0x00005480080877ac */ /* 0x000ee20008000800 */
[----:B------:R-:W-:Y:S02]  /*1070*/  UISETP.GT.U32.AND UP1, UPT, UR9, 0xffff, UPT ;  /* 0x0000ffff0900788c */ /* 0x000fe4000bf24070 */
[----:B------:R-:W-:Y:S02]  /*1080*/  USHF.R.U32.HI UR52, URZ, 0x1, UR57 ;  /* 0x00000001ff347899 */ /* 0x000fe40008011639 */
[----:B------:R-:W-:Y:S02]  /*1090*/  USHF.L.U32 UR46, UR57, 0xb, URZ ;  /* 0x0000000b392e7899 */ /* 0x000fe400080006ff */
[----:B------:R-:W-:Y:S01]  /*10a0*/  USHF.L.U32 UR49, UR57, 0x8, URZ ;  /* 0x0000000839317899 */ /* 0x000fe200080006ff */
[----:B--2---:R-:W-:Y:S01]  /*10b0*/  I2FP.F32.U32 R4, UR66 ;  /* 0x0000004200047c45 */ /* 0x004fe20008201000 */
[----:B------:R-:W-:Y:S01]  /*10c0*/  USHF.L.U32 UR47, UR57, 0xa, URZ ;  /* 0x0000000a392f7899 */ /* 0x000fe200080006ff */
[----:B------:R-:W-:Y:S01]  /*10d0*/  UMOV UR12, 0x55 ;  /* 0x00000055000c7882 */ /* 0x000fe20000000000 */
[----:B------:R-:W-:-:S02]  /*10e0*/  UMOV UR11, 0x3 ;  /* 0x00000003000b7882 */ /* 0x000fc40000000000 */
[----:B-1----:R-:W-:Y:S01]  /*10f0*/  FMUL R4, R4, UR5 ;  /* 0x0000000504047c20 */ /* 0x002fe20008400000 */
[----:B------:R-:W1:Y:S01]  /*1100*/  LDCU UR23, c[0x0][0xf24] ;  /* 0x0001e480ff1777ac */ /* 0x000e620008000800 */
[----:B----4-:R-:W-:Y:S01]  /*1110*/  I2FP.F32.U32 R3, UR25 ;  /* 0x0000001900037c45 */ /* 0x010fe20008201000 */
[----:B------:R-:W2:Y:S03]  /*1120*/  LDCU UR40, c[0x0][0xf24] ;  /* 0x0001e480ff2877ac */ /* 0x000ea60008000800 */
[----:B------:R-:W4:Y:S01]  /*1130*/  F2I.U32.TRUNC.NTZ R4, R4 ;  /* 0x0000000400047305 */ /* 0x000f22000020f000 */
[----:B---3--:R-:W-:Y:S01]  /*1140*/  FMUL R3, R3, UR4 ;  /* 0x0000000403037c20 */ /* 0x008fe20008400000 */
[----:B------:R-:W-:Y:S01]  /*1150*/  ULOP3.LUT UR4, UR57, 0x6, URZ, 0xc0, !UPT ;  /* 0x0000000639047892 */ /* 0x000fe2000f8ec0ff */
[----:B------:R-:W3:Y:S05]  /*1160*/  LDCU UR27, c[0x0][0xf30] ;  /* 0x0001e600ff1b77ac */ /* 0x000eea0008000800 */
[----:B------:R-:W1:Y:S01]  /*1170*/  F2I.U32.TRUNC.NTZ R3, R3 ;  /* 0x0000000300037305 */ /* 0x000e62000020f000 */
[----:B------:R-:W-:-:S02]  /*1180*/  UISETP.GT.U32.AND UP0, UPT, UR4, 0xffff, UPT ;  /* 0x0000ffff0400788c */ /* 0x000fc4000bf04070 */
[----:B------:R-:W-:Y:S02]  /*1190*/  USEL UR37, UR9, 0xffff, !UP1 ;  /* 0x0000ffff09257887 */ /* 0x000fe4000c800000 */
[----:B------:R-:W-:Y:S01]  /*11a0*/  USEL UR41, UR4, 0xffff, !UP0 ;  /* 0x0000ffff04297887 */ /* 0x000fe2000c000000 */
[----:B----4-:R-:W-:Y:S01]  /*11b0*/  R2UR UR5, R4 ;  /* 0x00000000040572ca */ /* 0x010fe200000e0000 */
[----:B------:R-:W-:Y:S01]  /*11c0*/  UMOV UR26, UR66 ;  /* 0x00000042001a7c82 */ /* 0x000fe20008000000 */
[----:B------:R-:W-:Y:S02]  /*11d0*/  PRMT R4, RZ, 0x7610, R4 ;  /* 0x00007610ff047816 */ /* 0x000fe40000000004 */
[----:B-1----:R-:W-:Y:S02]  /*11e0*/  R2UR UR6, R3 ;  /* 0x00000000030672ca */ /* 0x002fe400000e0000 */
[----:B------:R-:W-:-:S07]  /*11f0*/  PRMT R3, RZ, 0x7610, R3 ;  /* 0x00007610ff037816 */ /* 0x000fce0000000003 */
[----:B------:R-:W-:-:S04]  /*1200*/  UIADD3 UR5, UPT, UPT, -UR5, URZ, URZ ;  /* 0x000000ff05057290 */ /* 0x000fc8000fffe1ff */
[----:B------:R-:W-:Y:S02]  /*1210*/  UIMAD UR5, UR7, UR5, UR66 ;  /* 0x00000005070572a4 */ /* 0x000fe4000f8e0242 */
[----:B------:R-:W-:-:S04]  /*1220*/  UIADD3 UR4, UPT, UPT, -UR6, URZ, URZ ;  /* 0x000000ff06047290 */ /* 0x000fc8000fffe1ff */
[----:B------:R-:W-:Y:S01]  /*1230*/  IMAD.U32 R91, RZ, RZ, UR5 ;  /* 0x00000005ff5b7e24 */ /* 0x000fe2000f8e00ff */
[----:B------:R-:W-:-:S06]  /*1240*/  UIMAD UR4, UR8, UR4, UR25 ;  /* 0x00000004080472a4 */ /* 0x000fcc000f8e0219 */
[----:B------:R-:W-:Y:S01]  /*1250*/  IMAD.U32 R90, RZ, RZ, UR4 ;  /* 0x00000004ff5a7e24 */ /* 0x000fe2000f8e00ff */
[----:B--23--:R-:W-:Y:S06]  /*1260*/  BRA.U UP5, `(.L_x_17) ;  /* 0x0000000105607547 */ /* 0x00cfec000b800000 */
[----:B------:R-:W-:Y:S02]  /*1270*/  R2UR UR4, R91 ;  /* 0x000000005b0472ca */ /* 0x000fe400000e0000 */
[----:B------:R-:W-:-:S11]  /*1280*/  R2UR UR13, R90 ;  /* 0x000000005a0d72ca */ /* 0x000fd600000e0000 */
[----:B------:R-:W-:Y:S02]  /*1290*/  UISETP.GT.U32.AND UP0, UPT, UR4, 0x1, UPT ;  /* 0x000000010400788c */ /* 0x000fe4000bf04070 */
[----:B------:R-:W-:Y:S02]  /*12a0*/  ULOP3.LUT UR10, UR4, 0xfffffffe, URZ, 0xc0, !UPT ;  /* 0xfffffffe040a7892 */ /* 0x000fe4000f8ec0ff */
[----:B------:R-:W-:Y:S02]  /*12b0*/  UISETP.NE.AND UP3, UPT, UR13, URZ, UP0 ;  /* 0x000000ff0d00728c */ /* 0x000fe40008765270 */
[----:B------:R-:W-:Y:S02]  /*12c0*/  UISETP.NE.AND UP2, UPT, UR13, 0x1, UP0 ;  /* 0x000000010d00788c */ /* 0x000fe40008745270 */
[----:B------:R-:W-:Y:S02]  /*12d0*/  UISETP.NE.AND UP1, UPT, UR13, 0x2, UP0 ;  /* 0x000000020d00788c */ /* 0x000fe40008725270 */
[----:B------:R-:W-:-:S02]  /*12e0*/  UISETP.NE.AND UP0, UPT, UR13, 0x3, UP0 ;  /* 0x000000030d00788c */ /* 0x000fc40008705270 */
[----:B------:R-:W-:Y:S02]  /*12f0*/  USEL UR6, URZ, 0x1, UP3 ;  /* 0x00000001ff067887 */ /* 0x000fe40009800000 */
[----:B------:R-:W-:Y:S02]  /*1300*/  USEL UR5, URZ, 0x4, UP2 ;  /* 0x00000004ff057887 */ /* 0x000fe40009000000 */
[----:B------:R-:W-:Y:S02]  /*1310*/  USEL UR4, URZ, 0x10, UP1 ;  /* 0x00000010ff047887 */ /* 0x000fe40008800000 */
[----:B------:R-:W-:Y:S02]  /*1320*/  USEL UR9, URZ, 0x40, UP0 ;  /* 0x00000040ff097887 */ /* 0x000fe40008000000 */
[----:B------:R-:W-:Y:S02]  /*1330*/  USEL UR8, URZ, 0x2, UP3 ;  /* 0x00000002ff087887 */ /* 0x000fe40009800000 */
[----:B------:R-:W-:-:S02]  /*1340*/  UIADD3 UR4, UPT, UPT, UR4, UR5, UR6 ;  /* 0x0000000504047290 */ /* 0x000fc4000fffe006 */
[----:B------:R-:W-:Y:S02]  /*1350*/  USEL UR7, URZ, 0x8, UP2 ;  /* 0x00000008ff077887 */ /* 0x000fe40009000000 */
[----:B------:R-:W-:Y:S02]  /*1360*/  USEL UR6, URZ, 0x20, UP1 ;  /* 0x00000020ff067887 */ /* 0x000fe40008800000 */
[----:B------:R-:W-:Y:S02]  /*1370*/  UIADD3 UR5, UPT, UPT, UR8, UR9, UR4 ;  /* 0x0000000908057290 */ /* 0x000fe4000fffe004 */
[----:B------:R-:W-:Y:S02]  /*1380*/  ULEA UR4, UR13, UR10, 0x1 ;  /* 0x0000000a0d047291 */ /* 0x000fe4000f8e08ff */
[----:B------:R-:W-:Y:S02]  /*1390*/  USEL UR8, URZ, 0x80, UP0 ;  /* 0x00000080ff087887 */ /* 0x000fe40008000000 */
[----:B------:R-:W-:-:S02]  /*13a0*/  UIADD3 UR5, UPT, UPT, UR6, UR7, UR5 ;  /* 0x0000000706057290 */ /* 0x000fc4000fffe005 */
[----:B------:R-:W-:Y:S02]  /*13b0*/  USHF.L.U32 UR4, UR11, UR4, URZ ;  /* 0x000000040b047299 */ /* 0x000fe400080006ff */
[----:B------:R-:W-:-:S04]  /*13c0*/  UIADD3 UR5, UPT, UPT, UR5, UR8, URZ ;  /* 0x0000000805057290 */ /* 0x000fc8000fffe0ff */
[----:B------:R-:W-:Y:S02]  /*13d0*/  IMAD.U32 R3, RZ, RZ, UR4 ;  /* 0x00000004ff037e24 */ /* 0x000fe4000f8e00ff */
[----:B------:R-:W-:-:S07]  /*13e0*/  IMAD.U32 R4, RZ, RZ, UR5 ;  /* 0x00000005ff047e24 */ /* 0x000fce000f8e00ff */
.L_x_17:
[----:B------:R-:W1:Y:S01]  /*13f0*/  S2UR UR36, SR_CTAID.Z ;  /* 0x00000000002479c3 */ /* 0x000e620000002700 */
[----:B------:R-:W-:Y:S02]  /*1400*/  UISETP.GE.AND UP0, UPT, UR23, 0x1, UPT ;  /* 0x000000011700788c */ /* 0x000fe4000bf06270 */
[----:B------:R-:W-:Y:S02]  /*1410*/  ULOP3.LUT UR47, UR47, 0x400, URZ, 0xc0, !UPT ;  /* 0x000004002f2f7892 */ /* 0x000fe4000f8ec0ff */
[----:B------:R-:W-:Y:S02]  /*1420*/  ULOP3.LUT UR37, UR37, 0xffff, URZ, 0xc0, !UPT ;  /* 0x0000ffff25257892 */ /* 0x000fe4000f8ec0ff */
[----:B------:R-:W-:Y:S02]  /*1430*/  ULOP3.LUT UR41, UR41, 0xffff, URZ, 0xc0, !UPT ;  /* 0x0000ffff29297892 */ /* 0x000fe4000f8ec0ff */
[----:B------:R-:W-:Y:S02]  /*1440*/  UISETP.NE.AND UP3, UPT, UR22, 0x2, UPT ;  /* 0x000000021600788c */ /* 0x000fe4000bf65270 */
[----:B------:R-:W-:-:S02]  /*1450*/  ULOP3.LUT UR67, UR66, 0x1, URZ, 0xc0, !UPT ;  /* 0x0000000142437892 */ /* 0x000fc4000f8ec0ff */
[----:B------:R-:W-:Y:S02]  /*1460*/  ULOP3.LUT UR52, UR52, 0x3, URZ, 0xc0, !UPT ;  /* 0x0000000334347892 */ /* 0x000fe4000f8ec0ff */
[----:B------:R-:W-:Y:S02]  /*1470*/  ULOP3.LUT UR46, UR46, 0x3000, URZ, 0xc0, !UPT ;  /* 0x000030002e2e7892 */ /* 0x000fe4000f8ec0ff */
[----:B------:R-:W-:Y:S02]  /*1480*/  ULOP3.LUT UR49, UR49, 0x600, URZ, 0xc0, !UPT ;  /* 0x0000060031317892 */ /* 0x000fe4000f8ec0ff */
[----:B------:R-:W-:Y:S02]  /*1490*/  USHF.R.U32.HI UR53, URZ, 0x9, UR47 ;  /* 0x00000009ff357899 */ /* 0x000fe4000801162f */
[----:B------:R-:W-:Y:S02]  /*14a0*/  USHF.L.U32 UR37, UR12, UR37, URZ ;  /* 0x000000250c257299 */ /* 0x000fe400080006ff */
[----:B------:R-:W-:Y:S01]  /*14b0*/  USHF.L.U32 UR41, UR11, UR41, URZ ;  /* 0x000000290b297299 */ /* 0x000fe200080006ff */
[----:B-1----:R-:W-:Y:S11]  /*14c0*/  BRA.U !UP0, `(.L_x_18) ;  /* 0x0000000108d47547 */ /* 0x002ff6000b800000 */
[----:B------:R-:W1:Y:S01]  /*14d0*/  LDCU.128 UR12, c[0x0][0xf10] ;  /* 0x0001e200ff0c77ac */ /* 0x000e620008000c00 */
[----:B------:R-:W2:Y:S01]  /*14e0*/  LDCU UR6, c[0x0][0x370] ;  /* 0x00006e00ff0677ac */ /* 0x000ea20008000800 */
[----:B------:R-:W3:Y:S01]  /*14f0*/  LDCU UR5, c[0x0][0x374] ;  /* 0x00006e80ff0577ac */ /* 0x000ee20008000800 */
[----:B------:R-:W4:Y:S01]  /*1500*/  LDCU UR24, c[0x0][0xf0c] ;  /* 0x0001e180ff1877ac */ /* 0x000f220008000800 */
[----:B------:R-:W4:Y:S01]  /*1510*/  LDCU UR7, c[0x0][0xf20] ;  /* 0x0001e400ff0777ac */ /* 0x000f220008000800 */
[----:B------:R-:W4:Y:S01]  /*1520*/  LDCU.64 UR8, c[0x0][0xf28] ;  /* 0x0001e500ff0877ac */ /* 0x000f220008000a00 */
[----:B-1----:R-:W-:Y:S02]  /*1530*/  UISETP.NE.AND UP0, UPT, UR14, 0x1, UPT ;  /* 0x000000010e00788c */ /* 0x002fe4000bf05270 */
[----:B---3--:R-:W-:Y:S02]  /*1540*/  UIMAD.WIDE.U32 UR10, UR5, UR15, URZ ;  /* 0x0000000f050a72a5 */ /* 0x008fe4000f8e00ff */
[----:B--2---:R-:W-:-:S02]  /*1550*/  UIMAD.WIDE.U32 UR18, UR6, UR12, URZ ;  /* 0x0000000c061272a5 */ /* 0x004fc4000f8e00ff */
[----:B----4-:R-:W-:Y:S02]  /*1560*/  UISETP.NE.AND UP1, UPT, UR24, 0x1, UPT ;  /* 0x000000011800788c */ /* 0x010fe4000bf25270 */
[----:B------:R-:W-:Y:S01]  /*1570*/  UISETP.NE.AND UP2, UPT, UR23, 0x1, UPT ;  /* 0x000000011700788c */ /* 0x000fe2000bf45270 */
[----:B------:R-:W-:Y:S02]  /*1580*/  UMOV UR10, UR11 ;  /* 0x0000000b000a7c82 */ /* 0x000fe40008000000 */
[----:B------:R-:W-:Y:S01]  /*1590*/  UMOV UR18, UR19 ;  /* 0x0000001300127c82 */ /* 0x000fe20008000000 */
[----:B------:R-:W-:Y:S02]  /*15a0*/  @UP0 USHF.R.U32.HI UR5, URZ, UR7, UR10 ;  /* 0x00000007ff050299 */ /* 0x000fe4000801160a */
[----:B------:R-:W-:Y:S02]  /*15b0*/  UIMAD.WIDE.U32 UR20, UR25, UR15, URZ ;  /* 0x0000000f191472a5 */ /* 0x000fe4000f8e00ff */
[----:B------:R-:W-:-:S02]  /*15c0*/  UIMAD.WIDE.U32 UR10, UR5, UR8, URZ ;  /* 0x00000008050a72a5 */ /* 0x000fc4000f8e00ff */
[----:B------:R-:W-:Y:S02]  /*15d0*/  @UP1 USHF.R.U32.HI UR6, URZ, UR13, UR18 ;  /* 0x0000000dff061299 */ /* 0x000fe40008011612 */
[----:B------:R-:W-:Y:S02]  /*15e0*/  UIMAD.WIDE.U32 UR16, UR26, UR12, URZ ;  /* 0x0000000c1a1072a5 */ /* 0x000fe4000f8e00ff */
[----:B------:R-:W-:Y:S01]  /*15f0*/  UIMAD.WIDE.U32 UR18, UR6, UR8, URZ ;  /* 0x00000008061272a5 */ /* 0x000fe2000f8e00ff */
[----:B------:R-:W-:Y:S01]  /*1600*/  UMOV UR4, UR21 ;  /* 0x0000001500047c82 */ /* 0x000fe20008000000 */
[----:B------:R-:W-:Y:S01]  /*1610*/  UMOV UR10, UR11 ;  /* 0x0000000b000a7c82 */ /* 0x000fe20008000000 */
[----:B------:R-:W-:Y:S02]  /*1620*/  USHF.R.U32.HI UR4, URZ, UR7, UR4 ;  /* 0x00000007ff047299 */ /* 0x000fe40008011604 */
[----:B------:R-:W-:Y:S01]  /*1630*/  @UP2 USHF.R.U32.HI UR5, URZ, UR9, UR10 ;  /* 0x00000009ff052299 */ /* 0x000fe2000801160a */
[----:B------:R-:W-:Y:S01]  /*1640*/  UMOV UR16, UR17 ;  /* 0x0000001100107c82 */ /* 0x000fe20008000000 */
[----:B------:R-:W-:Y:S01]  /*1650*/  UMOV UR18, UR19 ;  /* 0x0000001300127c82 */ /* 0x000fe20008000000 */
[----:B------:R-:W-:-:S02]  /*1660*/  USHF.R.U32.HI UR13, URZ, UR13, UR16 ;  /* 0x0000000dff0d7299 */ /* 0x000fc40008011610 */
[----:B------:R-:W-:Y:S02]  /*1670*/  USEL UR4, UR25, UR4, !UP0 ;  /* 0x0000000419047287 */ /* 0x000fe4000c000000 */
[----:B------:R-:W-:Y:S02]  /*1680*/  @UP2 USHF.R.U32.HI UR6, URZ, UR9, UR18 ;  /* 0x00000009ff062299 */ /* 0x000fe40008011612 */
[----:B------:R-:W-:Y:S02]  /*1690*/  UIMAD UR7, UR5, UR23, URZ ;  /* 0x00000017050772a4 */ /* 0x000fe4000f8e02ff */
[----:B------:R-:W-:Y:S02]  /*16a0*/  USEL UR5, UR26, UR13, !UP1 ;  /* 0x0000000d1a057287 */ /* 0x000fe4000c800000 */
[----:B------:R-:W-:Y:S02]  /*16b0*/  UIMAD UR12, UR6, UR23, URZ ;  /* 0x00000017060c72a4 */ /* 0x000fe4000f8e02ff */
[----:B------:R-:W-:-:S02]  /*16c0*/  UISETP.GE.AND UP0, UPT, UR4, UR7, UPT ;  /* 0x000000070400728c */ /* 0x000fc4000bf06270 */
[----:B------:R-:W-:Y:S02]  /*16d0*/  UIMAD.WIDE.U32 UR10, UR4, UR8, URZ ;  /* 0x00000008040a72a5 */ /* 0x000fe4000f8e00ff */
[----:B------:R-:W-:Y:S02]  /*16e0*/  UISETP.GE.OR UP0, UPT, UR5, UR12, UP0 ;  /* 0x0000000c0500728c */ /* 0x000fe40008706670 */
[----:B------:R-:W-:Y:S02]  /*16f0*/  UIMAD.WIDE.U32 UR12, UR5, UR8, URZ ;  /* 0x00000008050c72a5 */ /* 0x000fe4000f8e00ff */
[----:B------:R-:W-:Y:S01]  /*1700*/  UIADD3 UR10, UPT, UPT, -UR4, URZ, URZ ;  /* 0x000000ff040a7290 */ /* 0x000fe2000fffe1ff */
[----:B------:R-:W-:Y:S01]  /*1710*/  UMOV UR8, UR11 ;  /* 0x0000000b00087c82 */ /* 0x000fe20008000000 */
[----:B------:R-:W-:Y:S02]  /*1720*/  UIADD3 UR11, UPT, UPT, -UR5, URZ, URZ ;  /* 0x000000ff050b7290 */ /* 0x000fe4000fffe1ff */
[----:B------:R-:W-:-:S03]  /*1730*/  USHF.R.U32.HI UR8, URZ, UR9, UR8 ;  /* 0x00000009ff087299 */ /* 0x000fc60008011608 */
[----:B------:R-:W-:Y:S01]  /*1740*/  @!UP0 UMOV UR7, UR13 ;  /* 0x0000000d00078c82 */ /* 0x000fe20008000000 */
[----:B------:R-:W-:Y:S02]  /*1750*/  UIMAD UR25, UR14, UR10, UR25 ;  /* 0x0000000a0e1972a4 */ /* 0x000fe4000f8e0219 */
[----:B------:R-:W-:Y:S02]  /*1760*/  USEL UR8, UR4, UR8, !UP2 ;  /* 0x0000000804087287 */ /* 0x000fe4000d000000 */
[----:B------:R-:W-:Y:S02]  /*1770*/  @!UP0 USHF.R.U32.HI UR7, URZ, UR9, UR7 ;  /* 0x00000009ff078299 */ /* 0x000fe40008011607 */
[----:B------:R-:W-:Y:S02]  /*1780*/  UIADD3 UR9, UPT, UPT, -UR8, URZ, URZ ;  /* 0x000000ff08097290 */ /* 0x000fe4000fffe1ff */
[----:B------:R-:W-:Y:S02]  /*1790*/  @!UP0 USEL UR7, UR5, UR7, !UP2 ;  /* 0x0000000705078287 */ /* 0x000fe4000d000000 */
[----:B------:R-:W-:-:S02]  /*17a0*/  UIMAD UR9, UR23, UR9, UR4 ;  /* 0x00000009170972a4 */ /* 0x000fc4000f8e0204 */
[----:B------:R-:W-:Y:S02]  /*17b0*/  @!UP0 UIADD3 UR8, UPT, UPT, UR8, -UR7, URZ ;  /* 0x8000000708088290 */ /* 0x000fe4000fffe0ff */
[----:B------:R-:W-:Y:S02]  /*17c0*/  @!UP0 UIMAD UR6, UR9, UR6, UR7 ;  /* 0x00000006090682a4 */ /* 0x000fe4000f8e0207 */
[----:B------:R-:W-:Y:S02]  /*17d0*/  @!UP0 UIMAD UR4, UR8, UR23, UR5 ;  /* 0x00000017080482a4 */ /* 0x000fe4000f8e0205 */
[----:B------:R-:W-:Y:S02]  /*17e0*/  UIMAD UR26, UR24, UR11, UR26 ;  /* 0x0000000b181a72a4 */ /* 0x000fe4000f8e021a */
[----:B------:R-:W-:Y:S01]  /*17f0*/  UIMAD UR25, UR4, UR14, UR25 ;  /* 0x0000000e041972a4 */ /* 0x000fe2000f8e0219 */
[----:B------:R-:W-:Y:S02]  /*1800*/  @!UP0 UMOV UR5, UR6 ;  /* 0x0000000600058c82 */ /* 0x000fe40008000000 */
[----:B------:R-:W-:-:S12]  /*1810*/  UIMAD UR26, UR5, UR24, UR26 ;  /* 0x00000018051a72a4 */ /* 0x000fd8000f8e021a */
.L_x_18:
[----:B------:R-:W-:-:S09]  /*1820*/  UISETP.NE.AND UP0, UPT, UR27, 0x1, UPT ;  /* 0x000000011b00788c */ /* 0x000fd2000bf05270 */
[----:B------:R-:W-:Y:S05]  /*1830*/  BRA.U UP0, `(.L_x_19) ;  /* 0x0000000100447547 */ /* 0x000fea000b800000 */
[----:B------:R-:W1:Y:S01]  /*1840*/  LDCU.128 UR8, c[0x0][0xf10] ;  /* 0x0001e200ff0877ac */ /* 0x000e620008000c00 */
[----:B------:R-:W2:Y:S01]  /*1850*/  LDCU UR12, c[0x0][0xf0c] ;  /* 0x0001e180ff0c77ac */ /* 0x000ea20008000800 */
[----:B------:R-:W3:Y:S01]  /*1860*/  LDCU UR13, c[0x0][0xf20] ;  /* 0x0001e400ff0d77ac */ /* 0x000ee20008000800 */
[----:B-1----:R-:W-:Y:S02]  /*1870*/  UIMAD.WIDE.U32 UR6, UR26, UR8, URZ ;  /* 0x000000081a0672a5 */ /* 0x002fe4000f8e00ff */
[----:B------:R-:W-:Y:S02]  /*1880*/  UIMAD.WIDE.U32 UR4, UR25, UR11, URZ ;  /* 0x0000000b190472a5 */ /* 0x000fe4000f8e00ff */
[----:B--2---:R-:W-:Y:S02]  /*1890*/  UISETP.NE.AND UP1, UPT, UR12, 0x1, UPT ;  /* 0x000000010c00788c */ /* 0x004fe4000bf25270 */
[----:B------:R-:W-:Y:S01]  /*18a0*/  UISETP.NE.AND UP0, UPT, UR10, 0x1, UPT ;  /* 0x000000010a00788c */ /* 0x000fe2000bf05270 */
[----:B------:R-:W-:-:S02]  /*18b0*/  UMOV UR6, UR7 ;  /* 0x0000000700067c82 */ /* 0x000fc40008000000 */
[----:B------:R-:W-:Y:S01]  /*18c0*/  UMOV UR4, UR5 ;  /* 0x0000000500047c82 */ /* 0x000fe20008000000 */
[----:B------:R-:W-:Y:S02]  /*18d0*/  USHF.R.U32.HI UR9, URZ, UR9, UR6 ;  /* 0x00000009ff097299 */ /* 0x000fe40008011606 */
[----:B---3--:R-:W-:Y:S02]  /*18e0*/  USHF.R.U32.HI UR4, URZ, UR13, UR4 ;  /* 0x0000000dff047299 */ /* 0x008fe40008011604 */
[----:B------:R-:W-:Y:S02]  /*18f0*/  USEL UR5, UR26, UR9, !UP1 ;  /* 0x000000091a057287 */ /* 0x000fe4000c800000 */
[----:B------:R-:W-:-:S04]  /*1900*/  USEL UR4, UR25, UR4, !UP0 ;  /* 0x0000000419047287 */ /* 0x000fc8000c000000 */
[----:B------:R-:W-:Y:S02]  /*1910*/  UIADD3 UR6, UPT, UPT, UR5, -UR4, URZ ;  /* 0x8000000405067290 */ /* 0x000fe4000fffe0ff */
[----:B------:R-:W-:Y:S02]  /*1920*/  UIADD3 UR4, UPT, UPT, -UR5, UR4, URZ ;  /* 0x0000000405047290 */ /* 0x000fe4000fffe1ff */
[----:B------:R-:W-:Y:S02]  /*1930*/  UIMAD UR25, UR6, UR10, UR25 ;  /* 0x0000000a061972a4 */ /* 0x000fe4000f8e0219 */
[----:B------:R-:W-:-:S12]  /*1940*/  UIMAD UR26, UR4, UR12, UR26 ;  /* 0x0000000c041a72a4 */ /* 0x000fd8000f8e021a */
.L_x_19:
[----:B------:R-:W-:Y:S05]  /*1950*/  BRA.U !UP6, `(.L_x_20) ;  /* 0x000000010e0c7547 */ /* 0x000fea000b800000 */
[----:B------:R-:W-:Y:S01]  /*1960*/  UCGABAR_WAIT ;  /* 0x0000000000007dc7 */ /* 0x000fe20008000000 */
[----:B------:R-:W-:Y:S01]  /*1970*/  CCTL.IVALL ;  /* 0x00000000ff00798f */ /* 0x000fe20002000000 */
[----:B------:R-:W-:Y:S05]  /*1980*/  BRA `(.L_x_21) ;  /* 0x0000000000047947 */ /* 0x000fea0003800000 */
.L_x_20:
[----:B------:R-:W-:Y:S06]  /*1990*/  BAR.SYNC.DEFER_BLOCKING 0x0 ;  /* 0x0000000000007b1d */ /* 0x000fec0000010000 */
.L_x_21:
[----:B------:R-:W-:Y:S05]  /*19a0*/  BRA.U UP3, `(.L_x_22) ;  /* 0x0000001903507547 */ /* 0x000fea000b800000 */
[----:B------:R-:W1:Y:S01]  /*19b0*/  LDCU UR6, c[0x0][0x38c] ;  /* 0x00007180ff0677ac */ /* 0x000e620008000800 */
[----:B------:R-:W-:Y:S01]  /*19c0*/  PLOP3.LUT P2, PT, PT, PT, UP4, 0x80, 0x8 ;  /* 0x000000000008781c */ /* 0x000fe20003f4f048 */
[----:B------:R-:W-:Y:S01]  /*19d0*/  IMAD.MOV.U32 R12, RZ, RZ, 0x1 ;  /* 0x00000001ff0c7424 */ /* 0x000fe200078e00ff */
[----:B------:R-:W-:Y:S02]  /*19e0*/  ISETP.NE.AND P3, PT, R5, RZ, P4 ;  /* 0x000000ff0500720c */ /* 0x000fe40002765270 */
[----:B------:R-:W-:Y:S02]  /*19f0*/  CS2R R10, SRZ ;  /* 0x00000000000a7805 */ /* 0x000fe4000001ff00 */
[----:B------:R-:W-:Y:S01]  /*1a00*/  PLOP3.LUT P2, PT, P2, PT, PT, 0x8, 0x80 ;  /* 0x000000000080781c */ /* 0x000fe2000174e170 */
[----:B------:R-:W-:Y:S01]  /*1a10*/  IMAD.MOV.U32 R9, RZ, RZ, RZ ;  /* 0x000000ffff097224 */ /* 0x000fe200078e00ff */
[----:B------:R-:W2:Y:S01]  /*1a20*/  LDCU UR59, c[0x0][0x370] ;  /* 0x00006e00ff3b77ac */ /* 0x000ea20008000800 */
[----:B------:R-:W-:Y:S01]  /*1a30*/  IMAD.MOV.U32 R8, RZ, RZ, 0x1 ;  /* 0x00000001ff087424 */ /* 0x000fe200078e00ff */
[----:B------:R-:W3:Y:S01]  /*1a40*/  LDCU.64 UR44, c[0x0][0x348] ;  /* 0x00006900ff2c77ac */ /* 0x000ee20008000a00 */
[----:B------:R-:W-:Y:S01]  /*1a50*/  ULEA UR63, UR67, UR52, 0x2 ;  /* 0x00000034433f7291 */ /* 0x000fe2000f8e10ff */
[----:B------:R-:W4:Y:S01]  /*1a60*/  LDCU UR58, c[0x0][0x374] ;  /* 0x00006e80ff3a77ac */ /* 0x000f220008000800 */
[----:B-1----:R-:W-:-:S02]  /*1a70*/  UIADD3 UR5, UPT, UPT, UR6, 0xff, URZ ;  /* 0x000000ff06057890 */ /* 0x002fc4000fffe0ff */
[----:B------:R-:W-:Y:S02]  /*1a80*/  UIADD3 UR65, UPT, UPT, UR6, 0x1fe, URZ ;  /* 0x000001fe06417890 */ /* 0x000fe4000fffe0ff */
[----:B------:R-:W-:Y:S01]  /*1a90*/  USHF.R.S32.HI UR4, URZ, 0x1f, UR5 ;  /* 0x0000001fff047899 */ /* 0x000fe20008011405 */
[----:B------:R-:W-:-:S03]  /*1aa0*/  UMOV UR15, URZ ;  /* 0x000000ff000f7c82 */ /* 0x000fc60008000000 */
[----:B------:R-:W-:Y:S02]  /*1ab0*/  ULEA.HI UR4, UR4, UR5, URZ, 0x8 ;  /* 0x0000000504047291 */ /* 0x000fe4000f8f40ff */
[----:B------:R-:W-:Y:S02]  /*1ac0*/  UIADD3 UR5, UPT, UPT, UR6, -0x1, URZ ;  /* 0xffffffff06057890 */ /* 0x000fe4000fffe0ff */
[----:B------:R-:W-:Y:S02]  /*1ad0*/  USHF.R.S32.HI UR61, URZ, 0x8, UR4 ;  /* 0x00000008ff3d7899 */ /* 0x000fe40008011404 */
[----:B------:R-:W-:Y:S02]  /*1ae0*/  UISETP.GE.U32.AND UP1, UPT, UR5, -0x1ff, UPT ;  /* 0xfffffe010500788c */ /* 0x000fe4000bf26070 */
[----:B------:R-:W-:-:S04]  /*1af0*/  UISETP.LT.U32.AND UP0, UPT, UR61, 0x8, UPT ;  /* 0x000000083d00788c */ /* 0x000fc8000bf01070 */
[----:B------:R-:W-:Y:S02]  /*1b00*/  USEL UR60, UR61, 0x8, UP0 ;  /* 0x000000083d3c7887 */ /* 0x000fe40008000000 */
[----:B------:R-:W-:Y:S02]  /*1b10*/  UISETP.NE.AND UP0, UPT, UR22, URZ, UPT ;  /* 0x000000ff1600728c */ /* 0x000fe4000bf05270 */
[----:B------:R-:W-:Y:S02]  /*1b20*/  UIADD3 UR4, UPT, UPT, UR60, -0x1, URZ ;  /* 0xffffffff3c047890 */ /* 0x000fe4000fffe0ff */
[----:B------:R-:W-:Y:S02]  /*1b30*/  @UP1 UIADD3 UR4, UPT, UPT, UR60, URZ, URZ ;  /* 0x000000ff3c041290 */ /* 0x000fe4000fffe0ff */
[----:B------:R-:W-:Y:S02]  /*1b40*/  USEL UR48, UR48, 0x2, UP0 ;  /* 0x0000000230307887 */ /* 0x000fe40008000000 */
[----:B------:R-:W-:-:S02]  /*1b50*/  UIADD3 UR64, UPT, UPT, UR61, -UR60, URZ ;  /* 0x8000003c3d407290 */ /* 0x000fc4000fffe0ff */
[----:B------:R-:W-:Y:S02]  /*1b60*/  UIADD3 UR54, UPT, UPT, UR4, 0x1, URZ ;  /* 0x0000000104367890 */ /* 0x000fe4000fffe0ff */
[----:B--234-:R-:W-:-:S12]  /*1b70*/  UIADD3 UR62, UPT, UPT, -UR4, URZ, URZ ;  /* 0x000000ff043e7290 */ /* 0x01cfd8000fffe1ff */
.L_x_46:
[----:B------:R-:W-:Y:S01]  /*1b80*/  UISETP.NE.AND UP0, UPT, UR57, URZ, UPT ;  /* 0x000000ff3900728c */ /* 0x000fe2000bf05270 */
[----:B-1----:R-:W1:Y:S08]  /*1b90*/  S2UR UR57, SR_CgaCtaId ;  /* 0x00000000003979c3 */ /* 0x002e700000008800 */
[----:B---3--:R-:W-:Y:S05]  /*1ba0*/  BRA.U UP0, `(.L_x_23) ;  /* 0x0000000100347547 */ /* 0x008fea000b800000 */
[----:B------:R-:W2:Y:S01]  /*1bb0*/  S2R R0, SR_CgaCtaId ;  /* 0x0000000000007919 */ /* 0x000ea20000008800 */
[----:B------:R-:W-:Y:S02]  /*1bc0*/  MOV R3, 0x400 ;  /* 0x0000040000037802 */ /* 0x000fe40000000f00 */
[----:B------:R-:W-:Y:S02]  /*1bd0*/  SHF.L.U32 R2, R8, 0x1f, RZ ;  /* 0x0000001f08027819 */ /* 0x000fe400000006ff */
[----:B--2---:R-:W-:-:S05]  /*1be0*/  LEA R0, R0, R3, 0x18 ;  /* 0x0000000300007211 */ /* 0x004fca00078ec0ff */
[----:B------:R-:W-:-:S04]  /*1bf0*/  IMAD R3, R9, 0x8, R0 ;  /* 0x0000000809037824 */ /* 0x000fc800078e0200 */
[----:B------:R-:W2:Y:S02]  /*1c00*/  SYNCS.PHASECHK.TRANS64.TRYWAIT P0, [R3+URZ+0x110], R2 ;  /* 0x00011002030075a7 */ /* 0x000ea400080011ff */
[----:B--2---:R-:W-:Y:S05]  /*1c10*/  @!P0 BRA `(.L_x_24) ;  /* 0x0000007400b48947 */ /* 0x004fea0003800000 */
.L_x_141:
[----:B------:R-:W-:Y:S01]  /*1c20*/  VIADD R9, R9, 0x1 ;  /* 0x0000000109097836 */ /* 0x000fe20000000000 */
[----:B------:R2:W-:Y:S04]  /*1c30*/  SYNCS.ARRIVE.TRANS64.A1T0 RZ, [R3+URZ+0x100], RZ ;  /* 0x000100ff03ff79a7 */ /* 0x0005e800081000ff */
[----:B------:R-:W-:-:S04]  /*1c40*/  ISETP.NE.AND P0, PT, R9, 0x2, PT ;  /* 0x000000020900780c */ /* 0x000fc80003f05270 */
[----:B------:R-:W-:Y:S02]  /*1c50*/  SEL R9, R9, RZ, P0 ;  /* 0x000000ff09097207 */ /* 0x000fe40000000000 */
[----:B--2---:R-:W-:-:S04]  /*1c60*/  SEL R3, RZ, 0x1, P0 ;  /* 0x00000001ff037807 */ /* 0x004fc80000000000 */
[----:B------:R-:W-:Y:S02]  /*1c70*/  LOP3.LUT R8, R8, R3, RZ, 0x3c, !PT ;  /* 0x0000000308087212 */ /* 0x000fe400078e3cff */
.L_x_23:
[----:B------:R-:W-:Y:S01]  /*1c80*/  UMOV UR6, 0x400 ;  /* 0x0000040000067882 */ /* 0x000fe20000000000 */
[----:B------:R-:W-:Y:S01]  /*1c90*/  SHF.L.U32 R0, R12, 0x1f, RZ ;  /* 0x0000001f0c007819 */ /* 0x000fe200000006ff */
[----:B-1----:R-:W-:Y:S02]  /*1ca0*/  ULEA UR6, UR57, UR6, 0x18 ;  /* 0x0000000639067291 */ /* 0x002fe4000f8ec0ff */
[----:B------:R-:W-:Y:S02]  /*1cb0*/  UISETP.GE.U32.AND UP0, UPT, UR65, 0x1ff, UPT ;  /* 0x000001ff4100788c */ /* 0x000fe4000bf06070 */
[----:B------:R-:W-:Y:S02]  /*1cc0*/  ULEA UR4, UR15, UR6, 0x3 ;  /* 0x000000060f047291 */ /* 0x000fe4000f8e18ff */
[----:B------:R-:W-:Y:S02]  /*1cd0*/  ULEA UR27, UR25, UR67, 0x1 ;  /* 0x00000043191b7291 */ /* 0x000fe4000f8e08ff */
[----:B------:R-:W-:-:S02]  /*1ce0*/  ULEA.HI UR12, UR25, UR25, URZ, 0x1 ;  /* 0x00000019190c7291 */ /* 0x000fc4000f8f08ff */
[----:B------:R-:W-:Y:S02]  /*1cf0*/  USHF.L.U32 UR27, UR27, 0x5, URZ ;  /* 0x000000051b1b7899 */ /* 0x000fe400080006ff */
[----:B------:R-:W-:Y:S01]  /*1d00*/  USHF.R.S32.HI UR12, URZ, 0x1, UR12 ;  /* 0x00000001ff0c7899 */ /* 0x000fe2000801140c */
[----:B------:R1:W2:Y:S01]  /*1d10*/  SYNCS.PHASECHK.TRANS64.TRYWAIT P1, [UR4+0x40], R0 ;  /* 0x00004000ff0075a7 */ /* 0x0002a20008021104 */
[----:B------:R-:W-:Y:S01]  /*1d20*/  ULEA.HI UR4, UR26, UR26, URZ, 0x1 ;  /* 0x0000001a1a047291 */ /* 0x000fe2000f8f08ff */
[----:B------:R-:W-:-:S03]  /*1d30*/  UMOV UR14, URZ ;  /* 0x000000ff000e7c82 */ /* 0x000fc60008000000 */
[----:B------:R-:W-:Y:S02]  /*1d40*/  USHF.L.U32 UR35, UR4, 0x7, URZ ;  /* 0x0000000704237899 */ /* 0x000fe400080006ff */
[----:B------:R-:W-:Y:S02]  /*1d50*/  ULOP3.LUT UR20, UR4, 0xfffffffe, URZ, 0xc0, !UPT ;  /* 0xfffffffe04147892 */ /* 0x000fe4000f8ec0ff */
[----:B------:R-:W-:Y:S02]  /*1d60*/  ULOP3.LUT UR35, UR35, 0xffffff00, URZ, 0xc0, !UPT ;  /* 0xffffff0023237892 */ /* 0x000fe4000f8ec0ff */
[----:B------:R-:W-:Y:S02]  /*1d70*/  ULOP3.LUT UR20, UR20, 0x1, UR66, 0xf8, !UPT ;  /* 0x0000000114147892 */ /* 0x000fe4000f8ef842 */
[----:B------:R-:W-:Y:S01]  /*1d80*/  ULEA UR35, UR63, UR35, 0x5 ;  /* 0x000000233f237291 */ /* 0x000fe2000f8e28ff */
[----:B------:R-:W-:Y:S11]  /*1d90*/  BRA.U !UP0, `(.L_x_25) ;  /* 0x0000000508307547 */ /* 0x000ff6000b800000 */
[----:B------:R-:W-:Y:S01]  /*1da0*/  UMOV UR29, UR62 ;  /* 0x0000003e001d7c82 */ /* 0x000fe20008000000 */
[----:B------:R-:W-:Y:S01]  /*1db0*/  UMOV UR4, UR15 ;  /* 0x0000000f00047c82 */ /* 0x000fe20008000000 */
[----:B------:R-:W-:Y:S01]  /*1dc0*/  UMOV UR34, URZ ;  /* 0x000000ff00227c82 */ /* 0x000fe20008000000 */
[----:B------:R-:W-:Y:S01]  /*1dd0*/  UMOV UR19, UR52 ;  /* 0x0000003400137c82 */ /* 0x000fe20008000000 */
[----:B------:R-:W-:-:S05]  /*1de0*/  UMOV UR11, UR53 ;  /* 0x00000035000b7c82 */ /* 0x000fca0008000000 */
.L_x_33:
[----:B------:R-:W-:Y:S01]  /*1df0*/  ULEA UR5, UR4, UR6, 0x3 ;  /* 0x0000000604057291 */ /* 0x000fe2000f8e18ff */
[----:B--2---:R-:W-:Y:S01]  /*1e00*/  @P4 MOV R2, 0xc000 ;  /* 0x0000c00000024802 */ /* 0x004fe20000000f00 */
[----:B--23--:R-:W-:Y:S10]  /*1e10*/  @P1 BRA `(.L_x_26) ;  /* 0x00000000000c1947 */ /* 0x00cff40003800000 */
[----:B------:R-:W-:-:S04]  /*1e20*/  SHF.L.U32 R3, R12, 0x1f, RZ ;  /* 0x0000001f0c037819 */ /* 0x000fc800000006ff */
[----:B------:R-:W2:Y:S02]  /*1e30*/  SYNCS.PHASECHK.TRANS64.TRYWAIT P0, [UR5+0x40], R3 ;  /* 0x00004003ff0075a7 */ /* 0x000ea40008001105 */
[----:B--2---:R-:W-:Y:S05]  /*1e40*/  @!P0 BRA `(.L_x_27) ;  /* 0x00000074003c8947 */ /* 0x004fea0003800000 */
.L_x_26:
[----:B------:R2:W-:Y:S01]  /*1e50*/  @P4 SYNCS.ARRIVE.TRANS64 RZ, [UR5], R2 ;  /* 0x00000002ffff49a7 */ /* 0x0005e20008000005 */
[----:B------:R-:W-:Y:S02]  /*1e60*/  ULOP3.LUT UR7, UR48, 0x2, URZ, 0xfc, !UPT ;  /* 0x0000000230077892 */ /* 0x000fe4000f8efcff */
[----:B------:R-:W-:Y:S02]  /*1e70*/  UIADD3 UR29, UPT, UPT, UR29, 0x1, URZ ;  /* 0x000000011d1d7890 */ /* 0x000fe4000fffe0ff */
[----:B------:R-:W-:Y:S02]  /*1e80*/  UISETP.NE.AND UP0, UPT, UR7, 0x2, UPT ;  /* 0x000000020700788c */ /* 0x000fe4000bf05270 */
[----:B------:R-:W-:-:S07]  /*1e90*/  UISETP.NE.AND UP4, UPT, UR29, 0x1, UPT ;  /* 0x000000011d00788c */ /* 0x000fce000bf85270 */
[----:B------:R-:W-:Y:S05]  /*1ea0*/  BRA.U UP0, `(.L_x_28) ;  /* 0x0000000100047547 */ /* 0x000fea000b800000 */
[----:B------:R-:W-:Y:S05]  /*1eb0*/  BPT.TRAP 0x1 ;  /* 0x000000040000795c */ /* 0x000fea0000300000 */
.L_x_28:
[----:B------:R-:W-:Y:S04]  /*1ec0*/  BSSY.RECONVERGENT B0, `(.L_x_29) ;  /* 0x0000003000007945 */ /* 0x000fe80003800200 */
[----:B------:R-:W-:Y:S05]  /*1ed0*/  @!P3 BRA `(.L_x_30) ;  /* 0x000000000004b947 */ /* 0x000fea0003800000 */
[----:B------:R-:W-:Y:S05]  /*1ee0*/  BPT.TRAP 0x1 ;  /* 0x000000040000795c */ /* 0x000fea0000300000 */
.L_x_30:
[----:B------:R-:W-:Y:S05]  /*1ef0*/  BSYNC.RECONVERGENT B0 ;  /* 0x0000000000007941 */ /* 0x000fea0003800200 */
.L_x_29:
[----:B------:R-:W-:Y:S01]  /*1f00*/  UIADD3 UR7, UPT, UPT, UR4, 0x1, URZ ;  /* 0x0000000104077890 */ /* 0x000fe2000fffe0ff */
[----:B------:R-:W-:Y:S01]  /*1f10*/  BSSY.RECONVERGENT B0, `(.L_x_31) ;  /* 0x000002e000007945 */ /* 0x000fe20003800200 */
[----:B------:R-:W-:Y:S02]  /*1f20*/  ELECT P0, URZ, PT ;  /* 0x0000000000ff782f */ /* 0x000fe40003800000 */
[----:B------:R-:W-:-:S04]  /*1f30*/  UISETP.NE.AND UP0, UPT, UR7, 0x8, UPT ;  /* 0x000000080700788c */ /* 0x000fc8000bf05270 */
[----:B------:R-:W-:Y:S02]  /*1f40*/  USEL UR8, URZ, 0x1, UP0 ;  /* 0x00000001ff087887 */ /* 0x000fe40008000000 */
[----:B------:R-:W-:-:S04]  /*1f50*/  USEL UR15, UR7, URZ, UP0 ;  /* 0x000000ff070f7287 */ /* 0x000fc80008000000 */
[----:B------:R-:W-:Y:S01]  /*1f60*/  ULEA UR7, UR15, UR6, 0x3 ;  /* 0x000000060f077291 */ /* 0x000fe2000f8e18ff */
[----:B------:R-:W-:-:S04]  /*1f70*/  LOP3.LUT R12, R12, UR8, RZ, 0x3c, !PT ;  /* 0x000000080c0c7c12 */ /* 0x000fc8000f8e3cff */
[----:B-1----:R-:W-:-:S04]  /*1f80*/  SHF.L.U32 R0, R12, 0x1f, RZ ;  /* 0x0000001f0c007819 */ /* 0x002fc800000006ff */
[----:B------:R1:W3:Y:S01]  /*1f90*/  SYNCS.PHASECHK.TRANS64.TRYWAIT P1, [UR7+0x40], R0 ;  /* 0x00004000ff0075a7 */ /* 0x0002e20008021107 */
[----:B------:R-:W-:Y:S05]  /*1fa0*/  @!P0 BRA `(.L_x_32) ;  /* 0x0000000000908947 */ /* 0x000fea0003800000 */
[----:B------:R-:W-:Y:S02]  /*1fb0*/  USHF.L.U32 UR7, UR4, 0xb, URZ ;  /* 0x0000000b04077899 */ /* 0x000fe400080006ff */
[----:B------:R-:W-:Y:S02]  /*1fc0*/  ULEA UR32, UR4, UR46, 0xe ;  /* 0x0000002e04207291 */ /* 0x000fe4000f8e70ff */
[----:B------:R-:W-:Y:S02]  /*1fd0*/  UIADD3 UR42, UP3, UPT, UR44, 0x80, URZ ;  /* 0x000000802c2a7890 */ /* 0x000fe4000ff7e0ff */
[----:B------:R-:W-:Y:S02]  /*1fe0*/  ULEA UR24, UR4, UR6, 0xc ;  /* 0x0000000604187291 */ /* 0x000fe4000f8e60ff */
[----:B------:R-:W-:Y:S02]  /*1ff0*/  UIADD3 UR38, UP2, UPT, UR44, 0x180, URZ ;  /* 0x000001802c267890 */ /* 0x000fe4000ff5e0ff */
[----:B------:R-:W-:-:S02]  /*2000*/  UIADD3 UR30, UP1, UPT, UR44, 0x280, URZ ;  /* 0x000002802c1e7890 */ /* 0x000fc4000ff3e0ff */
[----:B------:R-:W-:Y:S02]  /*2010*/  ULOP3.LUT UR16, UR49, UR7, URZ, 0xfc, !UPT ;  /* 0x0000000731107292 */ /* 0x000fe4000f8efcff */
[----:B------:R-:W-:Y:S02]  /*2020*/  UIADD3 UR22, UP0, UPT, UR44, 0x380, URZ ;  /* 0x000003802c167890 */ /* 0x000fe4000ff1e0ff */
[----:B------:R-:W-:Y:S02]  /*2030*/  ULOP3.LUT UR8, UR7, UR47, URZ, 0xfc, !UPT ;  /* 0x0000002f07087292 */ /* 0x000fe4000f8efcff */
[----:B------:R-:W-:Y:S02]  /*2040*/  ULOP3.LUT UR33, UR5, 0xfefffff8, URZ, 0xc0, !UPT ;  /* 0xfefffff805217892 */ /* 0x000fe4000f8ec0ff */
[----:B------:R-:W-:Y:S02]  /*2050*/  UIADD3.X UR43, UPT, UPT, URZ, UR45, URZ, UP3, !UPT ;  /* 0x0000002dff2b7290 */ /* 0x000fe40009ffe4ff */
[----:B------:R-:W-:-:S02]  /*2060*/  UIADD3 UR32, UPT, UPT, UR6, 0x6400, UR32 ;  /* 0x0000640006207890 */ /* 0x000fc4000fffe020 */
[----:B------:R-:W-:Y:S02]  /*2070*/  UPRMT UR7, URZ, 0x5410, UR37 ;  /* 0x00005410ff077896 */ /* 0x000fe40008000025 */
[----:B------:R-:W-:Y:S02]  /*2080*/  UIADD3.X UR39, UPT, UPT, URZ, UR45, URZ, UP2, !UPT ;  /* 0x0000002dff277290 */ /* 0x000fe400097fe4ff */
[----:B------:R-:W-:Y:S02]  /*2090*/  UIADD3 UR24, UPT, UPT, UR24, 0x26400, URZ ;  /* 0x0002640018187890 */ /* 0x000fe4000fffe0ff */
[----:B------:R-:W-:Y:S02]  /*20a0*/  UIADD3.X UR31, UPT, UPT, URZ, UR45, URZ, UP1, !UPT ;  /* 0x0000002dff1f7290 */ /* 0x000fe40008ffe4ff */
[----:B------:R-:W-:Y:S02]  /*20b0*/  UIADD3 UR16, UPT, UPT, UR6, 0x2e400, UR16 ;  /* 0x0002e40006107890 */ /* 0x000fe4000fffe010 */
[----:B------:R-:W-:-:S02]  /*20c0*/  UIADD3.X UR23, UPT, UPT, URZ, UR45, URZ, UP0, !UPT ;  /* 0x0000002dff177290 */ /* 0x000fc400087fe4ff */
[----:B------:R-:W-:Y:S02]  /*20d0*/  UPRMT UR14, URZ, 0x5410, UR41 ;  /* 0x00005410ff0e7896 */ /* 0x000fe40008000029 */
[----:B------:R-:W-:Y:S01]  /*20e0*/  UIADD3 UR8, UPT, UPT, UR6, 0x32400, UR8 ;  /* 0x0003240006087890 */ /* 0x000fe2000fffe008 */
[----:B------:R-:W-:Y:S01]  /*20f0*/  UMOV UR50, 0x0 ;  /* 0x0000000000327882 */ /* 0x000fe20000000000 */
[----:B------:R-:W-:Y:S01]  /*2100*/  UMOV UR51, 0x10000000 ;  /* 0x1000000000337882 */ /* 0x000fe20000000000 */
[----:B------:R-:W-:Y:S01]  /*2110*/  UMOV UR26, UR34 ;  /* 0x00000022001a7c82 */ /* 0x000fe20008000000 */
[----:B------:R-:W-:Y:S01]  /*2120*/  UMOV UR28, UR36 ;  /* 0x00000024001c7c82 */ /* 0x000fe20008000000 */
[----:B------:R-:W-:Y:S01]  /*2130*/  UMOV UR18, URZ ;  /* 0x000000ff00127c82 */ /* 0x000fe20008000000 */
[----:B------:R-:W-:Y:S01]  /*2140*/  UMOV UR25, UR33 ;  /* 0x0000002100197c82 */ /* 0x000fe20008000000 */
[----:B------:R-:W-:Y:S01]  /*2150*/  UMOV UR21, UR36 ;  /* 0x0000002400157c82 */ /* 0x000fe20008000000 */
[----:B------:R-:W-:Y:S01]  /*2160*/  UMOV UR17, UR33 ;  /* 0x0000002100117c82 */ /* 0x000fe20008000000 */
[----:B------:R4:W-:Y:S01]  /*2170*/  UTMALDG.3D.MULTICAST.2CTA [UR32], [UR42], UR7, desc[UR50] ;  /* 0x000032202a0073b4 */ /* 0x0009e20008211807 */
[----:B------:R-:W-:Y:S01]  /*2180*/  UMOV UR13, UR36 ;  /* 0x00000024000d7c82 */ /* 0x000fe20008000000 */
[----:B------:R-:W-:Y:S01]  /*2190*/  UMOV UR9, UR33 ;  /* 0x0000002100097c82 */ /* 0x000fe20008000000 */
[----:B------:R-:W-:Y:S01]  /*21a0*/  UMOV UR10, UR18 ;  /* 0x00000012000a7c82 */ /* 0x000fe20008000000 */
[----:B------:R4:W-:Y:S01]  /*21b0*/  UTMALDG.3D.2CTA [UR24], [UR38], desc[UR50] ;  /* 0x00003218260075b4 */ /* 0x0009e20008211000 */
[----:B------:R4:W-:Y:S01]  /*21c0*/  UTMALDG.4D.MULTICAST.2CTA [UR16], [UR30], UR7, desc[UR50] ;  /* 0x000032101e0073b4 */ /* 0x0009e20008219807 */
[----:B------:R4:W-:Y:S02]  /*21d0*/  UTMALDG.4D.MULTICAST.2CTA [UR8], [UR22], UR14, desc[UR50] ;  /* 0x00003208160073b4 */ /* 0x0009e4000821980e */
[----:B----4-:R-:W-:Y:S01]  /*21e0*/  NOP ;  /* 0x0000000000007918 */ /* 0x010fe20000000000 */
.L_x_32:
[----:B------:R-:W-:Y:S05]  /*21f0*/  BSYNC.RECONVERGENT B0 ;  /* 0x0000000000007941 */ /* 0x000fea0003800200 */
.L_x_31:
[----:B------:R-:W-:Y:S02]  /*2200*/  UIADD3 UR34, UPT, UPT, UR34, 0x100, URZ ;  /* 0x0000010022227890 */ /* 0x000fe4000fffe0ff */
[----:B------:R-:W-:Y:S02]  /*2210*/  UIADD3 UR11, UPT, UPT, UR11, 0x4, URZ ;  /* 0x000000040b0b7890 */ /* 0x000fe4000fffe0ff */
[----:B------:R-:W-:Y:S01]  /*2220*/  UIADD3 UR19, UPT, UPT, UR19, 0x4, URZ ;  /* 0x0000000413137890 */ /* 0x000fe2000fffe0ff */
[----:B------:R-:W-:Y:S01]  /*2230*/  UMOV UR4, UR15 ;  /* 0x0000000f00047c82 */ /* 0x000fe20008000000 */
[----:B------:R-:W-:Y:S01]  /*2240*/  UMOV UR14, UR54 ;  /* 0x00000036000e7c82 */ /* 0x000fe20008000000 */
[----:B------:R-:W-:Y:S09]  /*2250*/  BRA.U UP4, `(.L_x_33) ;  /* 0xfffffff904e47547 */ /* 0x000ff2000b83ffff */
.L_x_25:
[----:B------:R-:W-:Y:S01]  /*2260*/  ULEA UR4, UR15, UR6, 0x3 ;  /* 0x000000060f047291 */ /* 0x000fe2000f8e18ff */
[----:B-1----:R-:W-:Y:S01]  /*2270*/  SHF.L.U32 R0, R12, 0x1f, RZ ;  /* 0x0000001f0c007819 */ /* 0x002fe200000006ff */
[----:B------:R-:W-:Y:S01]  /*2280*/  @!P2 SYNCS.ARRIVE.TRANS64.A1T0 RZ, [UR6+0xb8], RZ ;  /* 0x0000b8ffffffa9a7 */ /* 0x000fe20008100006 */
[----:B------:R-:W-:-:S06]  /*2290*/  UISETP.GT.AND UP0, UPT, UR61, UR60, UPT ;  /* 0x0000003c3d00728c */ /* 0x000fcc000bf04270 */
[----:B--23--:R1:W2:Y:S03]  /*22a0*/  SYNCS.PHASECHK.TRANS64.TRYWAIT P1, [UR4+0x40], R0 ;  /* 0x00004000ff0075a7 */ /* 0x00c2a60008021104 */
[----:B------:R-:W-:Y:S05]  /*22b0*/  BRA.U !UP0, `(.L_x_34) ;  /* 0x0000000508247547 */ /* 0x000fea000b800000 */
[----:B------:R-:W-:Y:S01]  /*22c0*/  UIADD3 UR29, UPT, UPT, UR64, UR14, URZ ;  /* 0x0000000e401d7290 */ /* 0x000fe2000fffe0ff */
[----:B------:R-:W-:-:S11]  /*22d0*/  UMOV UR5, UR15 ;  /* 0x0000000f00057c82 */ /* 0x000fd60008000000 */
.L_x_42:
[----:B------:R-:W-:Y:S01]  /*22e0*/  ULEA UR7, UR5, UR6, 0x3 ;  /* 0x0000000605077291 */ /* 0x000fe2000f8e18ff */
[----:B--2---:R-:W-:Y:S01]  /*22f0*/  @P4 MOV R2, 0xc000 ;  /* 0x0000c00000024802 */ /* 0x004fe20000000f00 */
[----:B--23--:R-:W-:Y:S10]  /*2300*/  @P1 BRA `(.L_x_35) ;  /* 0x00000000000c1947 */ /* 0x00cff40003800000 */
[----:B------:R-:W-:-:S04]  /*2310*/  SHF.L.U32 R3, R12, 0x1f, RZ ;  /* 0x0000001f0c037819 */ /* 0x000fc800000006ff */
[----:B------:R-:W2:Y:S02]  /*2320*/  SYNCS.PHASECHK.TRANS64.TRYWAIT P0, [UR7+0x40], R3 ;  /* 0x00004003ff0075a7 */ /* 0x000ea40008001107 */
[----:B--2---:R-:W-:Y:S05]  /*2330*/  @!P0 BRA `(.L_x_36) ;  /* 0x0000007000188947 */ /* 0x004fea0003800000 */
.L_x_35:
[----:B------:R2:W-:Y:S01]  /*2340*/  @P4 SYNCS.ARRIVE.TRANS64 RZ, [UR7], R2 ;  /* 0x00000002ffff49a7 */ /* 0x0005e20008000007 */
[----:B------:R-:W-:-:S04]  /*2350*/  ULOP3.LUT UR4, UR48, 0x2, URZ, 0xfc, !UPT ;  /* 0x0000000230047892 */ /* 0x000fc8000f8efcff */
[----:B------:R-:W-:-:S09]  /*2360*/  UISETP.NE.AND UP0, UPT, UR4, 0x2, UPT ;  /* 0x000000020400788c */ /* 0x000fd2000bf05270 */
[----:B------:R-:W-:Y:S05]  /*2370*/  BRA.U UP0, `(.L_x_37) ;  /* 0x0000000100047547 */ /* 0x000fea000b800000 */
[----:B------:R-:W-:Y:S05]  /*2380*/  BPT.TRAP 0x1 ;  /* 0x000000040000795c */ /* 0x000fea0000300000 */
.L_x_37:
[----:B------:R-:W-:Y:S04]  /*2390*/  BSSY.RECONVERGENT B0, `(.L_x_38) ;  /* 0x0000003000007945 */ /* 0x000fe80003800200 */
[----:B------:R-:W-:Y:S05]  /*23a0*/  @!P3 BRA `(.L_x_39) ;  /* 0x000000000004b947 */ /* 0x000fea0003800000 */
[----:B------:R-:W-:Y:S05]  /*23b0*/  BPT.TRAP 0x1 ;  /* 0x000000040000795c */ /* 0x000fea0000300000 */
.L_x_39:
[----:B------:R-:W-:Y:S05]  /*23c0*/  BSYNC.RECONVERGENT B0 ;  /* 0x0000000000007941 */ /* 0x000fea0003800200 */
.L_x_38:
        /* <DEDUP_REMOVED lines=16> */
[----:B------:R-:W-:-:S02]  /*24d0*/  ULOP3.LUT UR16, UR49, UR4, URZ, 0xfc, !UPT ;  /* 0x0000000431107292 */ /* 0x000fc4000f8efcff */
[----:B------:R-:W-:Y:S02]  /*24e0*/  ULOP3.LUT UR10, UR4, UR47, URZ, 0xfc, !UPT ;  /* 0x0000002f040a7292 */ /* 0x000fe4000f8efcff */
[----:B------:R-:W-:Y:S02]  /*24f0*/  USHF.L.U32 UR34, UR14, 0x8, URZ ;  /* 0x000000080e227899 */ /* 0x000fe400080006ff */
[----:B------:R-:W-:Y:S02]  /*2500*/  ULOP3.LUT UR33, UR7, 0xfefffff8, URZ, 0xc0, !UPT ;  /* 0xfefffff807217892 */ /* 0x000fe4000f8ec0ff */
[----:B------:R-:W-:Y:S02]  /*2510*/  UIADD3.X UR23, UPT, UPT, URZ, UR45, URZ, UP3, !UPT ;  /* 0x0000002dff177290 */ /* 0x000fe40009ffe4ff */
[----:B------:R-:W-:Y:S02]  /*2520*/  UIADD3 UR32, UPT, UPT, UR6, 0x6400, UR32 ;  /* 0x0000640006207890 */ /* 0x000fe4000fffe020 */
[----:B------:R-:W-:-:S02]  /*2530*/  UPRMT UR4, URZ, 0x5410, UR37 ;  /* 0x00005410ff047896 */ /* 0x000fc40008000025 */
[----:B------:R-:W-:Y:S02]  /*2540*/  UIADD3.X UR9, UPT, UPT, URZ, UR45, URZ, UP2, !UPT ;  /* 0x0000002dff097290 */ /* 0x000fe400097fe4ff */
[----:B------:R-:W-:Y:S02]  /*2550*/  UIADD3 UR24, UPT, UPT, UR24, 0x26400, URZ ;  /* 0x0002640018187890 */ /* 0x000fe4000fffe0ff */
[----:B------:R-:W-:Y:S02]  /*2560*/  USHF.L.U32 UR11, UR14, 0x2, URZ ;  /* 0x000000020e0b7899 */ /* 0x000fe400080006ff */
[----:B------:R-:W-:Y:S01]  /*2570*/  UIADD3 UR30, UP1, UPT, UR44, 0x280, URZ ;  /* 0x000002802c1e7890 */ /* 0x000fe2000ff3e0ff */
[----:B------:R-:W-:Y:S01]  /*2580*/  UMOV UR42, 0x0 ;  /* 0x00000000002a7882 */ /* 0x000fe20000000000 */
[----:B------:R-:W-:Y:S01]  /*2590*/  UMOV UR43, 0x10000000 ;  /* 0x10000000002b7882 */ /* 0x000fe20000000000 */
[----:B------:R-:W-:Y:S01]  /*25a0*/  UIADD3 UR38, UP0, UPT, UR44, 0x380, URZ ;  /* 0x000003802c267890 */ /* 0x000fe2000ff1e0ff */
[----:B------:R4:W-:Y:S01]  /*25b0*/  UTMALDG.3D.MULTICAST.2CTA [UR32], [UR22], UR4, desc[UR42] ;  /* 0x00002a20160073b4 */ /* 0x0009e20008211804 */
[----:B------:R-:W-:Y:S01]  /*25c0*/  UMOV UR28, UR36 ;  /* 0x00000024001c7c82 */ /* 0x000fe20008000000 */
[----:B------:R-:W-:Y:S01]  /*25d0*/  UMOV UR25, UR33 ;  /* 0x0000002100197c82 */ /* 0x000fe20008000000 */
[----:B------:R-:W-:Y:S01]  /*25e0*/  UMOV UR26, UR34 ;  /* 0x00000022001a7c82 */ /* 0x000fe20008000000 */
[----:B------:R-:W-:-:S02]  /*25f0*/  UIADD3.X UR31, UPT, UPT, URZ, UR45, URZ, UP1, !UPT ;  /* 0x0000002dff1f7290 */ /* 0x000fc40008ffe4ff */
[----:B------:R-:W-:Y:S02]  /*2600*/  ULOP3.LUT UR19, UR11, UR52, URZ, 0xfc, !UPT ;  /* 0x000000340b137292 */ /* 0x000fe4000f8efcff */
[----:B------:R-:W-:Y:S01]  /*2610*/  UIADD3 UR16, UPT, UPT, UR6, 0x2e400, UR16 ;  /* 0x0002e40006107890 */ /* 0x000fe2000fffe010 */
[----:B------:R2:W-:Y:S01]  /*2620*/  UTMALDG.3D.2CTA [UR24], [UR8], desc[UR42] ;  /* 0x00002a18080075b4 */ /* 0x0005e20008211000 */
[----:B------:R-:W-:Y:S02]  /*2630*/  UIADD3 UR11, UPT, UPT, UR53, UR11, URZ ;  /* 0x0000000b350b7290 */ /* 0x000fe4000fffe0ff */
[----:B------:R-:W-:Y:S01]  /*2640*/  UIADD3.X UR39, UPT, UPT, URZ, UR45, URZ, UP0, !UPT ;  /* 0x0000002dff277290 */ /* 0x000fe200087fe4ff */
[----:B------:R-:W-:Y:S01]  /*2650*/  UMOV UR18, URZ ;  /* 0x000000ff00127c82 */ /* 0x000fe20008000000 */
[----:B------:R-:W-:Y:S01]  /*2660*/  UMOV UR21, UR36 ;  /* 0x0000002400157c82 */ /* 0x000fe20008000000 */
[----:B------:R-:W-:Y:S01]  /*2670*/  UMOV UR17, UR33 ;  /* 0x0000002100117c82 */ /* 0x000fe20008000000 */
[----:B------:R-:W-:Y:S01]  /*2680*/  UMOV UR13, UR36 ;  /* 0x00000024000d7c82 */ /* 0x000fe20008000000 */
[----:B------:R1:W-:Y:S01]  /*2690*/  UTMALDG.4D.MULTICAST.2CTA [UR16], [UR30], UR4, desc[UR42] ;  /* 0x00002a101e0073b4 */ /* 0x0003e20008219804 */
[----:B----4-:R-:W-:-:S02]  /*26a0*/  UPRMT UR22, URZ, 0x5410, UR41 ;  /* 0x00005410ff167896 */ /* 0x010fc40008000029 */
[----:B--2---:R-:W-:Y:S01]  /*26b0*/  UIADD3 UR8, UPT, UPT, UR6, 0x32400, UR10 ;  /* 0x0003240006087890 */ /* 0x004fe2000fffe00a */
[----:B------:R-:W-:Y:S02]  /*26c0*/  UMOV UR9, UR33 ;  /* 0x0000002100097c82 */ /* 0x000fe40008000000 */
[----:B------:R-:W-:-:S06]  /*26d0*/  UMOV UR10, UR18 ;  /* 0x00000012000a7c82 */ /* 0x000fcc0008000000 */
[----:B------:R1:W-:Y:S02]  /*26e0*/  UTMALDG.4D.MULTICAST.2CTA [UR8], [UR38], UR22, desc[UR42] ;  /* 0x00002a08260073b4 */ /* 0x0003e40008219816 */
[----:B-1----:R-:W-:Y:S01]  /*26f0*/  NOP ;  /* 0x0000000000007918 */ /* 0x002fe20000000000 */
.L_x_41:
[----:B------:R-:W-:Y:S05]  /*2700*/  BSYNC.RECONVERGENT B0 ;  /* 0x0000000000007941 */ /* 0x000fea0003800200 */
.L_x_40:
[----:B------:R-:W-:Y:S01]  /*2710*/  UIADD3 UR14, UPT, UPT, UR14, 0x1, URZ ;  /* 0x000000010e0e7890 */ /* 0x000fe2000fffe0ff */
[----:B------:R-:W-:-:S03]  /*2720*/  UMOV UR5, UR15 ;  /* 0x0000000f00057c82 */ /* 0x000fc60008000000 */
[----:B------:R-:W-:-:S09]  /*2730*/  UISETP.NE.AND UP0, UPT, UR14, UR29, UPT ;  /* 0x0000001d0e00728c */ /* 0x000fd2000bf05270 */
[----:B------:R-:W-:Y:S05]  /*2740*/  BRA.U UP0, `(.L_x_42) ;  /* 0xfffffff900e47547 */ /* 0x000fea000b83ffff */
.L_x_34:
[C---:B------:R-:W-:Y:S01]  /*2750*/  LEA R3, R11.reuse, UR6, 0x3 ;  /* 0x000000060b037c11 */ /* 0x040fe2000f8e18ff */
[----:B------:R-:W-:Y:S01]  /*2760*/  NOP ;  /* 0x0000000000007918 */ /* 0x000fe20000000000 */
[----:B-1----:R-:W-:Y:S02]  /*2770*/  SHF.L.U32 R0, R10, 0x1f, RZ ;  /* 0x0000001f0a007819 */ /* 0x002fe400000006ff */
[----:B------:R-:W-:Y:S02]  /*2780*/  LEA R5, R11, UR6, 0x4 ;  /* 0x000000060b057c11 */ /* 0x000fe4000f8e20ff */
[----:B------:R-:W1:Y:S02]  /*2790*/  SYNCS.PHASECHK.TRANS64.TRYWAIT P0, [R3+URZ+0xc0], R0 ;  /* 0x0000c000030075a7 */ /* 0x000e6400080011ff */
[----:B-1----:R-:W-:Y:S05]  /*27a0*/  @!P0 BRA `(.L_x_43) ;  /* 0x0000006c00148947 */ /* 0x002fea0003800000 */
.L_x_144:
[----:B------:R-:W4:Y:S01]  /*27b0*/  LDS.128 R4, [R5+0x130] ;  /* 0x0001300005047984 */ /* 0x000f220000000c00 */
[----:B------:R-:W-:Y:S01]  /*27c0*/  UISETP.GE.AND UP0, UPT, UR40, 0x1, UPT ;  /* 0x000000012800788c */ /* 0x000fe2000bf06270 */
[----:B------:R-:W-:Y:S01]  /*27d0*/  @!PT LDS RZ, [RZ] ;  /* 0x00000000fffff984 */ /* 0x000fe20000000800 */
[----:B------:R-:W-:Y:S01]  /*27e0*/  @!PT LDS RZ, [RZ] ;  /* 0x00000000fffff984 */ /* 0x000fe20000000800 */
[----:B------:R-:W-:Y:S01]  /*27f0*/  @!PT LDS RZ, [RZ] ;  /* 0x00000000fffff984 */ /* 0x000fe20000000800 */
[----:B------:R-:W-:Y:S01]  /*2800*/  @!PT LDS RZ, [RZ] ;  /* 0x00000000fffff984 */ /* 0x000fe20000000800 */
[----:B------:R1:W-:Y:S06]  /*2810*/  MEMBAR.ALL.CTA ;  /* 0x0000000000007992 */ /* 0x0003ec0000008000 */
[----:B-1----:R-:W1:Y:S01]  /*2820*/  FENCE.VIEW.ASYNC.S ;  /* 0x00000000000073c6 */ /* 0x002e620000000000 */
[----:B----4-:R-:W-:-:S13]  /*2830*/  LOP3.LUT P0, RZ, R6, 0x1, RZ, 0xc0, !PT ;  /* 0x0000000106ff7812 */ /* 0x010fda000780c0ff */
[----:B-1----:R-:W-:Y:S01]  /*2840*/  VOTEU.ANY UP1, P0 ;  /* 0x0000000000ff7886 */ /* 0x002fe20000020100 */
[----:B------:R-:W-:-:S13]  /*2850*/  PLOP3.LUT P0, PT, PT, PT, UP1, 0x80, 0x8 ;  /* 0x000000000008781c */ /* 0x000fda0003f0f018 */
[----:B------:R-:W-:Y:S02]  /*2860*/  @P0 LOP3.LUT R0, R5, 0xffff, RZ, 0xc0, !PT ;  /* 0x0000ffff05000812 */ /* 0x000fe400078ec0ff */
[----:B--2---:R-:W-:Y:S02]  /*2870*/  @P0 MOV R2, R4 ;  /* 0x0000000400020202 */ /* 0x004fe40000000f00 */
[----:B------:R-:W-:Y:S01]  /*2880*/  @P0 R2UR UR5, R0 ;  /* 0x00000000000502ca */ /* 0x000fe200000e0000 */
[----:B------:R-:W-:Y:S01]  /*2890*/  VIADD R0, R3, 0xd0 ;  /* 0x000000d003007836 */ /* 0x000fe20000000000 */
[----:B------:R-:W-:Y:S02]  /*28a0*/  @P0 SHF.R.U32.HI R4, RZ, 0x10, R5 ;  /* 0x00000010ff040819 */ /* 0x000fe40000011605 */
[----:B------:R-:W-:Y:S02]  /*28b0*/  @P0 R2UR UR7, R2 ;  /* 0x00000000020702ca */ /* 0x000fe400000e0000 */
[----:B------:R-:W-:-:S02]  /*28c0*/  PRMT R0, RZ, 0x654, R0 ;  /* 0x00000654ff007816 */ /* 0x000fc40000000000 */
[----:B------:R-:W-:Y:S02]  /*28d0*/  @P0 R2UR UR4, R4 ;  /* 0x00000000040402ca */ /* 0x000fe400000e0000 */
[----:B------:R1:W-:Y:S03]  /*28e0*/  SYNCS.ARRIVE.TRANS64.RED.A1T0 RZ, [R0+URZ], RZ ;  /* 0x000000ff00ff79a7 */ /* 0x0003e600081004ff */
[----:B------:R-:W-:-:S04]  /*28f0*/  @UP1 UMOV UR55, UR5 ;  /* 0x0000000500371c82 */ /* 0x000fc80008000000 */
[----:B------:R-:W-:-:S04]  /*2900*/  @UP1 UMOV UR56, UR7 ;  /* 0x0000000700381c82 */ /* 0x000fc80008000000 */
[----:B------:R-:W-:Y:S01]  /*2910*/  @UP1 UMOV UR36, UR4 ;  /* 0x0000000400241c82 */ /* 0x000fe20008000000 */
[----:B------:R-:W-:Y:S05]  /*2920*/  BRA.U !UP0, `(.L_x_44) ;  /* 0x0000000108d47547 */ /* 0x000fea000b800000 */
[----:B------:R-:W2:Y:S01]  /*2930*/  LDCU.128 UR16, c[0x0][0xf10] ;  /* 0x0001e200ff1077ac */ /* 0x000ea20008000c00 */
[----:B------:R-:W4:Y:S01]  /*2940*/  LDCU UR22, c[0x0][0xf20] ;  /* 0x0001e400ff1677ac */ /* 0x000f220008000800 */
[----:B------:R-:W3:Y:S01]  /*2950*/  LDCU UR14, c[0x0][0xf0c] ;  /* 0x0001e180ff0e77ac */ /* 0x000ee20008000800 */
[----:B------:R-:W1:Y:S01]  /*2960*/  LDCU.64 UR8, c[0x0][0xf28] ;  /* 0x0001e500ff0877ac */ /* 0x000e620008000a00 */
[----:B------:R-:W-:Y:S02]  /*2970*/  UISETP.NE.AND UP3, UPT, UR40, 0x1, UPT ;  /* 0x000000012800788c */ /* 0x000fe4000bf65270 */
[----:B--2---:R-:W-:Y:S02]  /*2980*/  UIMAD.WIDE.U32 UR10, UR58, UR19, URZ ;  /* 0x000000133a0a72a5 */ /* 0x004fe4000f8e00ff */
[----:B------:R-:W-:Y:S02]  /*2990*/  UIMAD.WIDE.U32 UR4, UR59, UR16, URZ ;  /* 0x000000103b0472a5 */ /* 0x000fe4000f8e00ff */
[----:B------:R-:W-:-:S02]  /*29a0*/  UISETP.NE.AND UP0, UPT, UR18, 0x1, UPT ;  /* 0x000000011200788c */ /* 0x000fc4000bf05270 */
[----:B------:R-:W-:Y:S01]  /*29b0*/  UIMAD.WIDE.U32 UR20, UR55, UR19, URZ ;  /* 0x00000013371472a5 */ /* 0x000fe2000f8e00ff */
[----:B------:R-:W-:Y:S02]  /*29c0*/  UMOV UR10, UR11 ;  /* 0x0000000b000a7c82 */ /* 0x000fe40008000000 */
[----:B------:R-:W-:Y:S01]  /*29d0*/  UMOV UR4, UR5 ;  /* 0x0000000500047c82 */ /* 0x000fe20008000000 */
[----:B----4-:R-:W-:Y:S02]  /*29e0*/  USHF.R.U32.HI UR10, URZ, UR22, UR10 ;  /* 0x00000016ff0a7299 */ /* 0x010fe4000801160a */
[----:B---3--:R-:W-:Y:S02]  /*29f0*/  UISETP.NE.AND UP2, UPT, UR14, 0x1, UPT ;  /* 0x000000010e00788c */ /* 0x008fe4000bf45270 */
[----:B------:R-:W-:Y:S02]  /*2a00*/  USHF.R.U32.HI UR4, URZ, UR17, UR4 ;  /* 0x00000011ff047299 */ /* 0x000fe40008011604 */
[----:B------:R-:W-:-:S02]  /*2a10*/  USEL UR5, UR58, UR10, !UP0 ;  /* 0x0000000a3a057287 */ /* 0x000fc4000c000000 */
[----:B------:R-:W-:Y:S02]  /*2a20*/  USEL UR7, UR59, UR4, !UP2 ;  /* 0x000000043b077287 */ /* 0x000fe4000d000000 */
[----:B-1----:R-:W-:Y:S01]  /*2a30*/  UIMAD.WIDE.U32 UR10, UR5, UR8, URZ ;  /* 0x00000008050a72a5 */ /* 0x002fe2000f8e00ff */
[----:B------:R-:W-:Y:S01]  /*2a40*/  UMOV UR4, UR21 ;  /* 0x0000001500047c82 */ /* 0x000fe20008000000 */
[----:B------:R-:W-:Y:S02]  /*2a50*/  UIMAD.WIDE.U32 UR12, UR56, UR16, URZ ;  /* 0x00000010380c72a5 */ /* 0x000fe4000f8e00ff */
[----:B------:R-:W-:-:S03]  /*2a60*/  UIMAD.WIDE.U32 UR20, UR7, UR8, URZ ;  /* 0x00000008071472a5 */ /* 0x000fc6000f8e00ff */
[----:B------:R-:W-:Y:S01]  /*2a70*/  UMOV UR10, UR11 ;  /* 0x0000000b000a7c82 */ /* 0x000fe20008000000 */
[----:B------:R-:W-:Y:S02]  /*2a80*/  USHF.R.U32.HI UR4, URZ, UR22, UR4 ;  /* 0x00000016ff047299 */ /* 0x000fe40008011604 */
[----:B------:R-:W-:Y:S01]  /*2a90*/  @UP3 USHF.R.U32.HI UR5, URZ, UR9, UR10 ;  /* 0x00000009ff053299 */ /* 0x000fe2000801160a */
[----:B------:R-:W-:Y:S01]  /*2aa0*/  UMOV UR12, UR13 ;  /* 0x0000000d000c7c82 */ /* 0x000fe20008000000 */
[----:B------:R-:W-:Y:S01]  /*2ab0*/  UMOV UR20, UR21 ;  /* 0x0000001500147c82 */ /* 0x000fe20008000000 */
[----:B------:R-:W-:Y:S02]  /*2ac0*/  USHF.R.U32.HI UR17, URZ, UR17, UR12 ;  /* 0x00000011ff117299 */ /* 0x000fe4000801160c */
[----:B------:R-:W-:Y:S02]  /*2ad0*/  USEL UR4, UR55, UR4, !UP0 ;  /* 0x0000000437047287 */ /* 0x000fe4000c000000 */
[----:B------:R-:W-:-:S02]  /*2ae0*/  @UP3 USHF.R.U32.HI UR7, URZ, UR9, UR20 ;  /* 0x00000009ff073299 */ /* 0x000fc40008011614 */
[----:B------:R-:W-:Y:S02]  /*2af0*/  UIMAD UR10, UR40, UR5, URZ ;  /* 0x00000005280a72a4 */ /* 0x000fe4000f8e02ff */
[----:B------:R-:W-:Y:S02]  /*2b00*/  USEL UR5, UR56, UR17, !UP2 ;  /* 0x0000001138057287 */ /* 0x000fe4000d000000 */
[----:B------:R-:W-:Y:S02]  /*2b10*/  UIMAD UR12, UR40, UR7, URZ ;  /* 0x00000007280c72a4 */ /* 0x000fe4000f8e02ff */
[----:B------:R-:W-:Y:S02]  /*2b20*/  UISETP.GE.AND UP0, UPT, UR4, UR10, UPT ;  /* 0x0000000a0400728c */ /* 0x000fe4000bf06270 */
[----:B------:R-:W-:Y:S02]  /*2b30*/  UIMAD.WIDE.U32 UR10, UR4, UR8, URZ ;  /* 0x00000008040a72a5 */ /* 0x000fe4000f8e00ff */
[----:B------:R-:W-:-:S02]  /*2b40*/  UISETP.GE.OR UP0, UPT, UR5, UR12, UP0 ;  /* 0x0000000c0500728c */ /* 0x000fc40008706670 */
        /* <DEDUP_REMOVED lines=19> */
.L_x_44:
[----:B------:R-:W2:Y:S02]  /*2c80*/  LDCU UR4, c[0x0][0xf30] ;  /* 0x0001e600ff0477ac */ /* 0x000ea40008000800 */
[----:B--2---:R-:W-:-:S09]  /*2c90*/  UISETP.NE.AND UP0, UPT, UR4, 0x1, UPT ;  /* 0x000000010400788c */ /* 0x004fd2000bf05270 */
[----:B------:R-:W-:Y:S05]  /*2ca0*/  BRA.U UP0, `(.L_x_45) ;  /* 0x0000000100447547 */ /* 0x000fea000b800000 */
[----:B------:R-:W2:Y:S01]  /*2cb0*/  LDCU.128 UR16, c[0x0][0xf10] ;  /* 0x0001e200ff1077ac */ /* 0x000ea20008000c00 */
[----:B------:R-:W4:Y:S01]  /*2cc0*/  LDCU UR10, c[0x0][0xf0c] ;  /* 0x0001e180ff0a77ac */ /* 0x000f220008000800 */
[----:B------:R-:W1:Y:S01]  /*2cd0*/  LDCU UR7, c[0x0][0xf20] ;  /* 0x0001e400ff0777ac */ /* 0x000e620008000800 */
[----:B--2---:R-:W-:Y:S02]  /*2ce0*/  UIMAD.WIDE.U32 UR8, UR56, UR16, URZ ;  /* 0x00000010380872a5 */ /* 0x004fe4000f8e00ff */
[----:B------:R-:W-:Y:S02]  /*2cf0*/  UIMAD.WIDE.U32 UR4, UR55, UR19, URZ ;  /* 0x00000013370472a5 */ /* 0x000fe4000f8e00ff */
[----:B----4-:R-:W-:Y:S02]  /*2d00*/  UISETP.NE.AND UP2, UPT, UR10, 0x1, UPT ;  /* 0x000000010a00788c */ /* 0x010fe4000bf45270 */
[----:B------:R-:W-:Y:S01]  /*2d10*/  UISETP.NE.AND UP0, UPT, UR18, 0x1, UPT ;  /* 0x000000011200788c */ /* 0x000fe2000bf05270 */
[----:B------:R-:W-:-:S02]  /*2d20*/  UMOV UR8, UR9 ;  /* 0x0000000900087c82 */ /* 0x000fc40008000000 */
[----:B------:R-:W-:Y:S01]  /*2d30*/  UMOV UR4, UR5 ;  /* 0x0000000500047c82 */ /* 0x000fe20008000000 */
[----:B------:R-:W-:Y:S02]  /*2d40*/  USHF.R.U32.HI UR17, URZ, UR17, UR8 ;  /* 0x00000011ff117299 */ /* 0x000fe40008011608 */
[----:B-1----:R-:W-:Y:S02]  /*2d50*/  USHF.R.U32.HI UR4, URZ, UR7, UR4 ;  /* 0x00000007ff047299 */ /* 0x002fe40008011604 */
[----:B------:R-:W-:Y:S02]  /*2d60*/  USEL UR5, UR56, UR17, !UP2 ;  /* 0x0000001138057287 */ /* 0x000fe4000d000000 */
[----:B------:R-:W-:-:S04]  /*2d70*/  USEL UR4, UR55, UR4, !UP0 ;  /* 0x0000000437047287 */ /* 0x000fc8000c000000 */
[----:B------:R-:W-:Y:S02]  /*2d80*/  UIADD3 UR7, UPT, UPT, UR5, -UR4, URZ ;  /* 0x8000000405077290 */ /* 0x000fe4000fffe0ff */
[----:B------:R-:W-:Y:S02]  /*2d90*/  UIADD3 UR4, UPT, UPT, -UR5, UR4, URZ ;  /* 0x0000000405047290 */ /* 0x000fe4000fffe1ff */
[----:B------:R-:W-:Y:S02]  /*2da0*/  UIMAD UR55, UR7, UR18, UR55 ;  /* 0x00000012073772a4 */ /* 0x000fe4000f8e0237 */
[----:B------:R-:W-:-:S12]  /*2db0*/  UIMAD UR56, UR4, UR10, UR56 ;  /* 0x0000000a043872a4 */ /* 0x000fd8000f8e0238 */
.L_x_45:
[----:B------:R-:W-:Y:S01]  /*2dc0*/  VIADD R11, R11, 0x1 ;  /* 0x000000010b0b7836 */ /* 0x000fe20000000000 */
[----:B------:R-:W-:Y:S02]  /*2dd0*/  R2UR UR5, R91 ;  /* 0x000000005b0572ca */ /* 0x000fe400000e0000 */
[----:B------:R-:W-:Y:S02]  /*2de0*/  R2UR UR4, R90 ;  /* 0x000000005a0472ca */ /* 0x000fe400000e0000 */
[C---:B------:R-:W-:Y:S02]  /*2df0*/  ISETP.NE.AND P0, PT, R11.reuse, 0x2, PT ;  /* 0x000000020b00780c */ /* 0x040fe40003f05270 */
[----:B------:R-:W-:Y:S02]  /*2e00*/  PLOP3.LUT P2, PT, PT, PT, PT, 0x80, 0x8 ;  /* 0x000000000008781c */ /* 0x000fe40003f4f070 */
[----:B------:R-:W-:Y:S02]  /*2e10*/  SEL R3, RZ, 0x1, P0 ;  /* 0x00000001ff037807 */ /* 0x000fe40000000000 */
[----:B------:R-:W-:-:S02]  /*2e20*/  SEL R11, R11, RZ, P0 ;  /* 0x000000ff0b0b7207 */ /* 0x000fc40000000000 */
[----:B------:R-:W-:Y:S01]  /*2e30*/  LOP3.LUT R10, R10, R3, RZ, 0x3c, !PT ;  /* 0x000000030a0a7212 */ /* 0x000fe200078e3cff */
[----:B------:R-:W-:Y:S02]  /*2e40*/  UIADD3 UR26, UPT, UPT, UR56, UR5, URZ ;  /* 0x00000005381a7290 */ /* 0x000fe4000fffe0ff */
[----:B------:R-:W-:Y:S01]  /*2e50*/  UIADD3 UR25, UPT, UPT, UR55, UR4, URZ ;  /* 0x0000000437197290 */ /* 0x000fe2000fffe0ff */
[----:B------:R-:W-:Y:S11]  /*2e60*/  BRA.U UP1, `(.L_x_46) ;  /* 0xffffffed01447547 */ /* 0x000ff6000b83ffff */
[----:B------:R-:W-:Y:S01]  /*2e70*/  UIADD3 UR7, UPT, UPT, UR6, 0x40, URZ ;  /* 0x0000004006077890 */ /* 0x000fe2000fffe0ff */
[----:B------:R-:W-:-:S03]  /*2e80*/  SHF.L.U32 R3, R12, 0x1f, RZ ;  /* 0x0000001f0c037819 */ /* 0x000fc600000006ff */
[----:B------:R-:W-:-:S09]  /*2e90*/  ULEA UR4, UR15, UR7, 0x3 ;  /* 0x000000070f047291 */ /* 0x000fd2000f8e18ff */
[----:B------:R-:W2:Y:S02]  /*2ea0*/  SYNCS.PHASECHK.TRANS64.TRYWAIT P0, [UR4], R3 ;  /* 0x00000003ff0075a7 */ /* 0x000ea40008001104 */
[----:B--2---:R-:W-:Y:S05]  /*2eb0*/  @!P0 BRA `(.L_x_47) ;  /* 0x0000006400648947 */ /* 0x004fea0003800000 */
.L_x_146:
[----:B------:R-:W-:-:S04]  /*2ec0*/  UIADD3 UR4, UPT, UPT, UR15, 0x1, URZ ;  /* 0x000000010f047890 */ /* 0x000fc8000fffe0ff */
[----:B------:R-:W-:-:S04]  /*2ed0*/  UISETP.NE.AND UP0, UPT, UR4, 0x8, UPT ;  /* 0x000000080400788c */ /* 0x000fc8000bf05270 */
[----:B------:R-:W-:Y:S02]  /*2ee0*/  USEL UR6, URZ, 0x1, UP0 ;  /* 0x00000001ff067887 */ /* 0x000fe40008000000 */
[----:B------:R-:W-:-:S04]  /*2ef0*/  USEL UR4, UR4, URZ, UP0 ;  /* 0x000000ff04047287 */ /* 0x000fc80008000000 */
[----:B------:R-:W-:Y:S01]  /*2f00*/  ULEA UR5, UR4, UR7, 0x3 ;  /* 0x0000000704057291 */ /* 0x000fe2000f8e18ff */
[----:B------:R-:W-:-:S04]  /*2f10*/  LOP3.LUT R2, R12, UR6, RZ, 0x3c, !PT ;  /* 0x000000060c027c12 */ /* 0x000fc8000f8e3cff */
[----:B-1----:R-:W-:-:S04]  /*2f20*/  SHF.L.U32 R3, R2, 0x1f, RZ ;  /* 0x0000001f02037819 */ /* 0x002fc800000006ff */
[----:B------:R-:W1:Y:S02]  /*2f30*/  SYNCS.PHASECHK.TRANS64.TRYWAIT P0, [UR5], R3 ;  /* 0x00000003ff0075a7 */ /* 0x000e640008001105 */
[----:B-1----:R-:W-:Y:S05]  /*2f40*/  @!P0 BRA `(.L_x_48) ;  /* 0x0000006400588947 */ /* 0x002fea0003800000 */
.L_x_148:
        /* <DEDUP_REMOVED lines=9> */
.L_x_150:
        /* <DEDUP_REMOVED lines=9> */
.L_x_152:
        /* <DEDUP_REMOVED lines=9> */
.L_x_154:
        /* <DEDUP_REMOVED lines=9> */
.L_x_156:
        /* <DEDUP_REMOVED lines=9> */
.L_x_158:
[----:B------:R-:W-:-:S04]  /*3220*/  UIADD3 UR4, UPT, UPT, UR4, 0x1, URZ ;  /* 0x0000000104047890 */ /* 0x000fc8000fffe0ff */
[----:B------:R-:W-:-:S04]  /*3230*/  UISETP.NE.AND UP0, UPT, UR4, 0x8, UPT ;  /* 0x000000080400788c */ /* 0x000fc8000bf05270 */
[----:B------:R-:W-:Y:S02]  /*3240*/  USEL UR5, URZ, 0x1, UP0 ;  /* 0x00000001ff057887 */ /* 0x000fe40008000000 */
[----:B------:R-:W-:-:S04]  /*3250*/  USEL UR4, UR4, URZ, UP0 ;  /* 0x000000ff04047287 */ /* 0x000fc80008000000 */
[----:B------:R-:W-:Y:S01]  /*3260*/  ULEA UR4, UR4, UR7, 0x3 ;  /* 0x0000000704047291 */ /* 0x000fe2000f8e18ff */
[----:B-1----:R-:W-:-:S04]  /*3270*/  LOP3.LUT R3, R2, UR5, RZ, 0x3c, !PT ;  /* 0x0000000502037c12 */ /* 0x002fc8000f8e3cff */
[----:B------:R-:W-:Y:S01]  /*3280*/  SHF.L.U32 R3, R3, 0x1f, RZ ;  /* 0x0000001f03037819 */ /* 0x000fe200000006ff */
[----:B------:R-:W-:-:S07]  /*3290*/  IMAD.U32 R0, RZ, RZ, UR4 ;  /* 0x00000004ff007e24 */ /* 0x000fce000f8e00ff */
.L_x_54:
[----:B-1----:R1:W2:Y:S02]  /*32a0*/  SYNCS.PHASECHK.TRANS64.TRYWAIT P0, [R0+URZ], R3 ;  /* 0x00000003000075a7 */ /* 0x0022a400080011ff */
[----:B--2---:R-:W-:Y:S05]  /*32b0*/  @!P0 NANOSLEEP.SYNCS 0x989680 ;  /* 0x009896800000895d */ /* 0x004fea0003900000 */
[----:B------:R-:W2:Y:S02]  /*32c0*/  @!P0 SYNCS.PHASECHK.TRANS64 P0, [R0+URZ], R3 ;  /* 0x00000003000085a7 */ /* 0x000ea400080010ff */
[----:B--2---:R-:W-:Y:S05]  /*32d0*/  @P0 EXIT ;  /* 0x000000000000094d */ /* 0x004fea0003800000 */
[----:B------:R-:W-:Y:S05]  /*32e0*/  BRA `(.L_x_54) ;  /* 0xfffffffc00ec7947 */ /* 0x000fea000383ffff */
.L_x_22:
[----:B------:R-:W-:-:S04]  /*32f0*/  UISETP.NE.AND UP0, UPT, UR57, URZ, UPT ;  /* 0x000000ff3900728c */ /* 0x000fc8000bf05270 */
[----:B------:R-:W-:-:S09]  /*3300*/  UISETP.NE.OR UP0, UPT, UR22, 0x1, UP0 ;  /* 0x000000011600788c */ /* 0x000fd20008705670 */
[----:B------:R-:W-:Y:S05]  /*3310*/  BRA.U UP0, `(.L_x_55) ;  /* 0x00000005004c7547 */ /* 0x000fea000b800000 */
[----:B------:R-:W-:Y:S01]  /*3320*/  HFMA2 R3, -RZ, RZ, 0, 0 ;  /* 0x00000000ff037431 */ /* 0x000fe200000001ff */
[----:B------:R-:W-:Y:S01]  /*3330*/  ISETP.GE.U32.AND P2, PT, R5, 0x8, PT ;  /* 0x000000080500780c */ /* 0x000fe20003f46070 */
[----:B------:R-:W-:Y:S01]  /*3340*/  IMAD.MOV.U32 R12, RZ, RZ, 0x1 ;  /* 0x00000001ff0c7424 */ /* 0x000fe200078e00ff */
[----:B------:R-:W-:Y:S01]  /*3350*/  CS2R R6, SRZ ;  /* 0x0000000000067805 */ /* 0x000fe2000001ff00 */
[----:B------:R-:W-:Y:S01]  /*3360*/  IMAD.MOV.U32 R4, RZ, RZ, RZ ;  /* 0x000000ffff047224 */ /* 0x000fe200078e00ff */
[----:B------:R-:W-:Y:S01]  /*3370*/  UMOV UR6, 0x400 ;  /* 0x0000040000067882 */ /* 0x000fe20000000000 */
[----:B------:R-:W-:Y:S01]  /*3380*/  UMOV UR5, URZ ;  /* 0x000000ff00057c82 */ /* 0x000fe20008000000 */
[----:B------:R-:W-:-:S12]  /*3390*/  ULEA UR6, UR57, UR6, 0x18 ;  /* 0x0000000639067291 */ /* 0x000fd8000f8ec0ff */
.L_x_59:
[----:B------:R-:W-:Y:S02]  /*33a0*/  LEA R0, R3, UR6, 0x3 ;  /* 0x0000000603007c11 */ /* 0x000fe4000f8e18ff */
[----:B------:R-:W-:-:S03]  /*33b0*/  SHF.L.U32 R9, R4, 0x1f, RZ ;  /* 0x0000001f04097819 */ /* 0x000fc600000006ff */
[----:B------:R-:W-:Y:S01]  /*33c0*/  VIADD R8, R0, 0x110 ;  /* 0x0000011000087836 */ /* 0x000fe20000000000 */
[----:B------:R-:W1:Y:S02]  /*33d0*/  SYNCS.PHASECHK.TRANS64.TRYWAIT P0, [R0+URZ+0x100], R9 ;  /* 0x00010009000075a7 */ /* 0x000e6400080011ff */
[----:B-1----:R-:W-:Y:S05]  /*33e0*/  @!P0 BRA `(.L_x_56) ;  /* 0x0000006000c08947 */ /* 0x002fea0003800000 */
.L_x_159:
[----:B------:R-:W-:Y:S01]  /*33f0*/  ULEA UR4, UR5, UR6, 0x3 ;  /* 0x0000000605047291 */ /* 0x000fe2000f8e18ff */
[----:B------:R-:W-:Y:S01]  /*3400*/  PRMT R8, RZ, 0x654, R8 ;  /* 0x00000654ff087816 */ /* 0x000fe20000000008 */
[----:B-1----:R-:W-:Y:S01]  /*3410*/  @!P2 IMAD.MOV.U32 R9, RZ, RZ, 0x10 ;  /* 0x00000010ff09a424 */ /* 0x002fe200078e00ff */
[----:B------:R-:W-:Y:S01]  /*3420*/  SHF.L.U32 R11, R12, 0x1f, RZ ;  /* 0x0000001f0c0b7819 */ /* 0x000fe200000006ff */
[----:B------:R-:W-:Y:S01]  /*3430*/  UIADD3 UR7, UPT, UPT, UR4, 0xc0, URZ ;  /* 0x000000c004077890 */ /* 0x000fe2000fffe0ff */
[----:B------:R1:W-:Y:S05]  /*3440*/  SYNCS.ARRIVE.TRANS64.RED.A1T0 RZ, [R8+URZ], RZ ;  /* 0x000000ff08ff79a7 */ /* 0x0003ea00081004ff */
[----:B------:R-:W-:Y:S01]  /*3450*/  IMAD.U32 R0, RZ, RZ, UR7 ;  /* 0x00000007ff007e24 */ /* 0x000fe2000f8e00ff */
[----:B------:R-:W2:Y:S04]  /*3460*/  SYNCS.PHASECHK.TRANS64.TRYWAIT P0, [UR4+0xd0], R11 ;  /* 0x0000d00bff0075a7 */ /* 0x000ea80008001104 */
[----:B------:R-:W-:Y:S01]  /*3470*/  PRMT R13, R5, 0x654, R0 ;  /* 0x00000654050d7816 */ /* 0x000fe20000000000 */
[----:B-12---:R-:W-:Y:S06]  /*3480*/  @!P0 BRA `(.L_x_57) ;  /* 0x0000006000ac8947 */ /* 0x006fec0003800000 */
.L_x_161:
[----:B------:R-:W-:Y:S01]  /*3490*/  ULEA UR8, UR5, UR6, 0x4 ;  /* 0x0000000605087291 */ /* 0x000fe2000f8e20ff */
[----:B------:R-:W-:Y:S01]  /*34a0*/  SEL R2, R13, R2, !P2 ;  /* 0x000000020d027207 */ /* 0x000fe20005000000 */
[----:B------:R-:W-:Y:S01]  /*34b0*/  UIADD3 UR9, UPT, UPT, UR4, 0xc0, URZ ;  /* 0x000000c004097890 */ /* 0x000fe2000fffe0ff */
[----:B-1----:R-:W-:Y:S01]  /*34c0*/  LEA R0, R7, UR6, 0x3 ;  /* 0x0000000607007c11 */ /* 0x002fe2000f8e18ff */
[----:B------:R-:W-:Y:S01]  /*34d0*/  UIADD3 UR8, UPT, UPT, UR8, 0x130, URZ ;  /* 0x0000013008087890 */ /* 0x000fe2000fffe0ff */
[----:B------:R1:W-:Y:S01]  /*34e0*/  @!P2 SYNCS.ARRIVE.TRANS64.RED RZ, [R2+URZ], R9 ;  /* 0x0000000902ffa9a7 */ /* 0x0003e200080004ff */
[----:B------:R-:W-:Y:S01]  /*34f0*/  UIADD3 UR4, UPT, UPT, UR5, 0x1, URZ ;  /* 0x0000000105047890 */ /* 0x000fe2000fffe0ff */
[----:B------:R-:W-:-:S03]  /*3500*/  VIADD R3, R3, 0x1 ;  /* 0x0000000103037836 */ /* 0x000fc60000000000 */
[----:B------:R-:W-:Y:S02]  /*3510*/  UISETP.NE.AND UP0, UPT, UR4, 0x2, UPT ;  /* 0x000000020400788c */ /* 0x000fe4000bf05270 */
[----:B------:R-:W-:Y:S01]  /*3520*/  ISETP.NE.AND P0, PT, R3, 0x2, PT ;  /* 0x000000020300780c */ /* 0x000fe20003f05270 */
[----:B------:R-:W-:Y:S06]  /*3530*/  UGETNEXTWORKID.BROADCAST [UR8], [UR9] ;  /* 0x00000000080073ca */ /* 0x000fec0008000100 */
[----:B------:R-:W-:Y:S02]  /*3540*/  USEL UR7, URZ, 0x1, UP0 ;  /* 0x00000001ff077887 */ /* 0x000fe40008000000 */
[----:B------:R-:W-:-:S04]  /*3550*/  USEL UR5, UR4, URZ, UP0 ;  /* 0x000000ff04057287 */ /* 0x000fc80008000000 */
[----:B------:R-:W-:Y:S02]  /*3560*/  LOP3.LUT R12, R12, UR7, RZ, 0x3c, !PT ;  /* 0x000000070c0c7c12 */ /* 0x000fe4000f8e3cff */
[----:B-1----:R-:W-:-:S04]  /*3570*/  SHF.L.U32 R9, R6, 0x1f, RZ ;  /* 0x0000001f06097819 */ /* 0x002fc800000006ff */
[----:B------:R-:W1:Y:S02]  /*3580*/  SYNCS.PHASECHK.TRANS64.TRYWAIT P1, [R0+URZ+0xc0], R9 ;  /* 0x0000c009000075a7 */ /* 0x000e6400080211ff */
[----:B-1----:R-:W-:Y:S05]  /*3590*/  @!P1 BRA `(.L_x_58) ;  /* 0x0000006000809947 */ /* 0x002fea0003800000 */
.L_x_162:
[C---:B------:R-:W-:Y:S01]  /*35a0*/  LEA R8, R7.reuse, UR6, 0x4 ;  /* 0x0000000607087c11 */ /* 0x040fe2000f8e20ff */
[----:B------:R-:W-:Y:S01]  /*35b0*/  VIADD R7, R7, 0x1 ;  /* 0x0000000107077836 */ /* 0x000fe20000000000 */
[----:B------:R-:W-:Y:S01]  /*35c0*/  SEL R3, R3, RZ, P0 ;  /* 0x000000ff03037207 */ /* 0x000fe20000000000 */
[----:B-1----:R-:W-:-:S03]  /*35d0*/  VIADD R0, R0, 0xd0 ;  /* 0x000000d000007836 */ /* 0x002fc60000000000 */
[----:B------:R-:W1:Y:S01]  /*35e0*/  LDS.128 R8, [R8+0x130] ;  /* 0x0001300008087984 */ /* 0x000e620000000c00 */
[C---:B------:R-:W-:Y:S02]  /*35f0*/  ISETP.NE.AND P1, PT, R7.reuse, 0x2, PT ;  /* 0x000000020700780c */ /* 0x040fe40003f25270 */
[----:B------:R-:W-:Y:S01]  /*3600*/  PRMT R0, RZ, 0x654, R0 ;  /* 0x00000654ff007816 */ /* 0x000fe20000000000 */
[----:B------:R-:W-:Y:S01]  /*3610*/  @!PT LDS RZ, [RZ] ;  /* 0x00000000fffff984 */ /* 0x000fe20000000800 */
[----:B------:R-:W-:Y:S01]  /*3620*/  @!PT LDS RZ, [RZ] ;  /* 0x00000000fffff984 */ /* 0x000fe20000000800 */
[----:B------:R-:W-:Y:S01]  /*3630*/  @!PT LDS RZ, [RZ] ;  /* 0x00000000fffff984 */ /* 0x000fe20000000800 */
[----:B------:R-:W-:Y:S01]  /*3640*/  @!PT LDS RZ, [RZ] ;  /* 0x00000000fffff984 */ /* 0x000fe20000000800 */
[----:B------:R2:W-:Y:S06]  /*3650*/  MEMBAR.ALL.CTA ;  /* 0x0000000000007992 */ /* 0x0005ec0000008000 */
[----:B--2---:R-:W2:Y:S01]  /*3660*/  FENCE.VIEW.ASYNC.S ;  /* 0x00000000000073c6 */ /* 0x004ea20000000000 */
[----:B------:R-:W-:Y:S01]  /*3670*/  SEL R7, R7, RZ, P1 ;  /* 0x000000ff07077207 */ /* 0x000fe20000800000 */
[----:B--2---:R2:W-:Y:S01]  /*3680*/  SYNCS.ARRIVE.TRANS64.RED.A1T0 RZ, [R0+URZ], RZ ;  /* 0x000000ff00ff79a7 */ /* 0x0045e200081004ff */
[----:B-1----:R-:W-:-:S02]  /*3690*/  LOP3.LUT P3, RZ, R10, 0x1, RZ, 0xc0, !PT ;  /* 0x000000010aff7812 */ /* 0x002fc4000786c0ff */
[----:B------:R-:W-:Y:S02]  /*36a0*/  SEL R9, RZ, 0x1, P0 ;  /* 0x00000001ff097807 */ /* 0x000fe40000000000 */
[----:B------:R-:W-:Y:S02]  /*36b0*/  SEL R11, RZ, 0x1, P1 ;  /* 0x00000001ff0b7807 */ /* 0x000fe40000800000 */
[----:B------:R-:W-:Y:S02]  /*36c0*/  LOP3.LUT R4, R4, R9, RZ, 0x3c, !PT ;  /* 0x0000000904047212 */ /* 0x000fe400078e3cff */
[----:B------:R-:W-:-:S05]  /*36d0*/  LOP3.LUT R6, R6, R11, RZ, 0x3c, !PT ;  /* 0x0000000b06067212 */ /* 0x000fca00078e3cff */
[----:B--2---:R-:W-:Y:S05]  /*36e0*/  @P3 BRA `(.L_x_59) ;  /* 0xfffffffc002c3947 */ /* 0x004fea000383ffff */
[----:B------:R-:W-:Y:S01]  /*36f0*/  ULEA UR4, UR5, UR6, 0x3 ;  /* 0x0000000605047291 */ /* 0x000fe2000f8e18ff */
[----:B------:R-:W-:-:S08]  /*3700*/  SHF.L.U32 R3, R12, 0x1f, RZ ;  /* 0x0000001f0c037819 */ /* 0x000fd000000006ff */
[----:B------:R-:W1:Y:S02]  /*3710*/  SYNCS.PHASECHK.TRANS64 P0, [UR4+0xd0], R3 ;  /* 0x0000d003ff0075a7 */ /* 0x000e640008001004 */
[----:B-1----:R-:W-:Y:S05]  /*3720*/  @P0 BRA `(.L_x_60) ;  /* 0x0000000000080947 */ /* 0x002fea0003800000 */
[----:B------:R-:W1:Y:S02]  /*3730*/  SYNCS.PHASECHK.TRANS64.TRYWAIT P0, [UR4+0xd0], R3 ;  /* 0x0000d003ff0075a7 */ /* 0x000e640008001104 */
[----:B-1----:R-:W-:Y:S05]  /*3740*/  @!P0 BRA `(.L_x_61) ;  /* 0x0000006000288947 */ /* 0x002fea0003800000 */
.L_x_60:
[----:B------:R-:W-:-:S04]  /*3750*/  UIADD3 UR7, UPT, UPT, UR5, 0x1, URZ ;  /* 0x0000000105077890 */ /* 0x000fc8000fffe0ff */
[----:B------:R-:W-:-:S04]  /*3760*/  UISETP.NE.AND UP0, UPT, UR7, 0x2, UPT ;  /* 0x000000020700788c */ /* 0x000fc8000bf05270 */
[----:B------:R-:W-:Y:S02]  /*3770*/  USEL UR8, URZ, 0x1, UP0 ;  /* 0x00000001ff087887 */ /* 0x000fe40008000000 */
[----:B------:R-:W-:-:S04]  /*3780*/  USEL UR7, UR7, URZ, UP0 ;  /* 0x000000ff07077287 */ /* 0x000fc80008000000 */
[----:B------:R-:W-:Y:S01]  /*3790*/  ULEA UR7, UR7, UR6, 0x3 ;  /* 0x0000000607077291 */ /* 0x000fe2000f8e18ff */
[----:B-1----:R-:W-:-:S04]  /*37a0*/  LOP3.LUT R3, R12, UR8, RZ, 0x3c, !PT ;  /* 0x000000080c037c12 */ /* 0x002fc8000f8e3cff */
[----:B------:R-:W-:-:S04]  /*37b0*/  SHF.L.U32 R0, R3, 0x1f, RZ ;  /* 0x0000001f03007819 */ /* 0x000fc800000006ff */
[----:B------:R-:W1:Y:S02]  /*37c0*/  SYNCS.PHASECHK.TRANS64 P0, [UR7+0xd0], R0 ;  /* 0x0000d000ff0075a7 */ /* 0x000e640008001007 */
[----:B-1----:R-:W-:Y:S05]  /*37d0*/  @P0 EXIT ;  /* 0x000000000000094d */ /* 0x002fea0003800000 */
[----:B------:R-:W-:Y:S02]  /*37e0*/  SHF.L.U32 R3, R3, 0x1f, RZ ;  /* 0x0000001f03037819 */ /* 0x000fe400000006ff */
[----:B------:R-:W-:-:S07]  /*37f0*/  MOV R0, UR7 ;  /* 0x0000000700007c02 */ /* 0x000fce0008000f00 */
.L_x_62:
[----:B-1----:R1:W2:Y:S02]  /*3800*/  SYNCS.PHASECHK.TRANS64.TRYWAIT P0, [R0+URZ+0xd0], R3 ;  /* 0x0000d003000075a7 */ /* 0x0022a400080011ff */
[----:B--2---:R-:W-:Y:S05]  /*3810*/  @!P0 NANOSLEEP.SYNCS 0x989680 ;  /* 0x009896800000895d */ /* 0x004fea0003900000 */
[----:B------:R-:W2:Y:S02]  /*3820*/  @!P0 SYNCS.PHASECHK.TRANS64 P0, [R0+URZ+0xd0], R3 ;  /* 0x0000d003000085a7 */ /* 0x000ea400080010ff */
[----:B--2---:R-:W-:Y:S05]  /*3830*/  @P0 EXIT ;  /* 0x000000000000094d */ /* 0x004fea0003800000 */
[----:B------:R-:W-:Y:S05]  /*3840*/  BRA `(.L_x_62) ;  /* 0xfffffffc00ec7947 */ /* 0x000fea000383ffff */
.L_x_55:
[----:B------:R-:W-:Y:S05]  /*3850*/  BRA.U UP5, `(.L_x_63) ;  /* 0x0000001d05287547 */ /* 0x000fea000b800000 */
[----:B------:R-:W-:Y:S01]  /*3860*/  UMOV UR5, 0x40 ;  /* 0x0000004000057882 */ /* 0x000fe20000000000 */
[----:B------:R-:W-:Y:S01]  /*3870*/  NOP ;  /* 0x0000000000007918 */ /* 0x000fe20000000000 */
[----:B------:R-:W-:Y:S01]  /*3880*/  ULEA UR5, UR57, UR5, 0x18 ;  /* 0x0000000539057291 */ /* 0x000fe2000f8ec0ff */
[----:B------:R-:W-:Y:S02]  /*3890*/  UMOV UR6, 0x400 ;  /* 0x0000040000067882 */ /* 0x000fe40000000000 */
[----:B------:R-:W-:-:S06]  /*38a0*/  ULEA UR6, UR57, UR6, 0x18 ;  /* 0x0000000639067291 */ /* 0x000fcc000f8ec0ff */
[----:B------:R-:W1:Y:S02]  /*38b0*/  LDS.U8 R5, [UR5+0x1c] ;  /* 0x00001c05ff057984 */ /* 0x000e640008000000 */
[----:B-1----:R-:W-:-:S13]  /*38c0*/  ISETP.NE.AND P0, PT, R5, RZ, PT ;  /* 0x000000ff0500720c */ /* 0x002fda0003f05270 */
[----:B------:R-:W-:Y:S05]  /*38d0*/  @P0 BRA `(.L_x_64) ;  /* 0x0000000400180947 */ /* 0x000fea0003800000 */
[----:B------:R-:W-:Y:S01]  /*38e0*/  R2UR UR4, R2 ;  /* 0x00000000020472ca */ /* 0x000fe200000e0000 */
[----:B------:R-:W-:-:S12]  /*38f0*/  UIADD3 UR7, UPT, UPT, UR5, 0x8, URZ ;  /* 0x0000000805077890 */ /* 0x000fd8000fffe0ff */
[----:B------:R-:W-:-:S09]  /*3900*/  UISETP.NE.U32.AND UP1, UPT, UR4, 0x1, UPT ;  /* 0x000000010400788c */ /* 0x000fd2000bf25070 */
[----:B------:R-:W-:Y:S05]  /*3910*/  BRA.U !UP1, `(.L_x_65) ;  /* 0x0000000109a47547 */ /* 0x000fea000b800000 */
[----:B------:R-:W-:Y:S01]  /*3920*/  ELECT P0, URZ, PT ;  /* 0x0000000000ff782f */ /* 0x000fe20003800000 */
[----:B------:R-:W-:-:S12]  /*3930*/  BSSY B0, `(.L_x_65) ;  /* 0x0000027000007945 */ /* 0x000fd80003800000 */
[----:B------:R-:W-:Y:S05]  /*3940*/  @!P0 BRA `(.L_x_66) ;  /* 0x0000000000948947 */ /* 0x000fea0003800000 */
[----:B------:R-:W-:-:S05]  /*3950*/  UMOV UR4, 0x10 ;  /* 0x0000001000047882 */ /* 0x000fca0000000000 */
[----:B------:R-:W-:Y:S04]  /*3960*/  DEPBAR.LE SB1, 0x36 ;  /* 0x00009d800000791a */ /* 0x000fe80000000000 */
[----:B------:R-:W1:Y:S02]  /*3970*/  UTCATOMSWS.2CTA.FIND_AND_SET.ALIGN UP0, UR4, UR4 ;  /* 0x00000004000475e3 */ /* 0x000e640008200800 */
[----:B-1----:R-:W-:Y:S01]  /*3980*/  MOV R12, UR4 ;  /* 0x00000004000c7c02 */ /* 0x002fe20008000f00 */
[----:B------:R-:W-:Y:S06]  /*3990*/  BRA.U UP0, `(.L_x_67) ;  /* 0x0000000100187547 */ /* 0x000fec000b800000 */
.L_x_68:
[----:B------:R-:W-:Y:S05]  /*39a0*/  NANOSLEEP 0x64 ;  /* 0x000000640000795d */ /* 0x000fea0003800000 */
[----:B------:R-:W-:-:S05]  /*39b0*/  UMOV UR4, 0x10 ;  /* 0x0000001000047882 */ /* 0x000fca0000000000 */
[----:B------:R-:W-:Y:S04]  /*39c0*/  DEPBAR.LE SB1, 0x36 ;  /* 0x00009d800000791a */ /* 0x000fe80000000000 */
[----:B------:R-:W1:Y:S02]  /*39d0*/  UTCATOMSWS.2CTA.FIND_AND_SET.ALIGN UP0, UR4, UR4 ;  /* 0x00000004000475e3 */ /* 0x000e640008200800 */
[----:B-1----:R-:W-:Y:S01]  /*39e0*/  MOV R12, UR4 ;  /* 0x00000004000c7c02 */ /* 0x002fe20008000f00 */
[----:B------:R-:W-:Y:S05]  /*39f0*/  BRA.U !UP0, `(.L_x_68) ;  /* 0xfffffffd08e87547 */ /* 0x000fea000b83ffff */
.L_x_67:
[----:B------:R-:W1:Y:S01]  /*3a00*/  LDS R8, [UR5+0x10] ;  /* 0x00001005ff087984 */ /* 0x000e620008000800 */
[----:B------:R-:W-:Y:S01]  /*3a10*/  R2UR UR4, R0 ;  /* 0x00000000000472ca */ /* 0x000fe200000e0000 */
[----:B------:R-:W-:-:S04]  /*3a20*/  IMAD.U32 R5, RZ, RZ, UR6 ;  /* 0x00000006ff057e24 */ /* 0x000fc8000f8e00ff */
[----:B------:R-:W-:-:S08]  /*3a30*/  VIADD R5, R5, 0x150 ;  /* 0x0000015005057836 */ /* 0x000fd00000000000 */
[----:B------:R-:W-:Y:S02]  /*3a40*/  MOV R6, UR4 ;  /* 0x0000000400067c02 */ /* 0x000fe40008000f00 */
[----:B-1----:R-:W-:-:S04]  /*3a50*/  SHF.L.U32 R8, R8, 0x1f, RZ ;  /* 0x0000001f08087819 */ /* 0x002fc800000006ff */
[----:B------:R-:W1:Y:S02]  /*3a60*/  SYNCS.PHASECHK.TRANS64.TRYWAIT P0, [UR5+0x8], R8 ;  /* 0x00000808ff0075a7 */ /* 0x000e640008001105 */
[----:B-1----:R-:W-:Y:S05]  /*3a70*/  @P0 BRA `(.L_x_69) ;  /* 0x0000000000080947 */ /* 0x002fea0003800000 */
[----:B------:R-:W1:Y:S02]  /*3a80*/  SYNCS.PHASECHK.TRANS64.TRYWAIT P0, [UR5+0x8], R8 ;  /* 0x00000808ff0075a7 */ /* 0x000e640008001105 */
[----:B-1----:R-:W-:Y:S05]  /*3a90*/  @!P0 BRA `(.L_x_70) ;  /* 0x0000005c006c8947 */ /* 0x002fea0003800000 */
.L_x_69:
[----:B------:R-:W-:Y:S01]  /*3aa0*/  R2UR UR4, R0 ;  /* 0x00000000000472ca */ /* 0x000fe200000e0000 */
[----:B------:R-:W-:Y:S01]  /*3ab0*/  IMAD.MOV.U32 R9, RZ, RZ, 0xffff ;  /* 0x0000ffffff097424 */ /* 0x000fe200078e00ff */
[----:B------:R-:W-:Y:S01]  /*3ac0*/  PRMT R6, R6, 0x654, R5 ;  /* 0x0000065406067816 */ /* 0x000fe20000000005 */
[----:B------:R-:W-:Y:S02]  /*3ad0*/  HFMA2 R5, -RZ, RZ, 0, 5.9604644775390625e-08 ;  /* 0x00000001ff057431 */ /* 0x000fe400000001ff */
[----:B-1----:R-:W-:Y:S02]  /*3ae0*/  IMAD.MOV.U32 R8, RZ, RZ, 0x4 ;  /* 0x00000004ff087424 */ /* 0x002fe400078e00ff */
[----:B------:R-:W-:Y:S01]  /*3af0*/  IMAD.SHL.U32 R11, R12, 0x20, RZ ;  /* 0x000000200c0b7824 */ /* 0x000fe200078e00ff */
[----:B------:R-:W-:-:S05]  /*3b00*/  SHF.L.U32 R10, R9, R12, RZ ;  /* 0x0000000c090a7219 */ /* 0x000fca00000006ff */
[----:B------:R-:W-:Y:S01]  /*3b10*/  UPRMT UR4, UR4, 0x654, UR7 ;  /* 0x0000065404047896 */ /* 0x000fe20008000007 */
[----:B------:R-:W-:-:S05]  /*3b20*/  SHF.L.U32 R9, R5, R12, RZ ;  /* 0x0000000c05097219 */ /* 0x000fca00000006ff */
[----:B------:R-:W-:-:S03]  /*3b30*/  MOV R7, UR4 ;  /* 0x0000000400077c02 */ /* 0x000fc60008000f00 */
[----:B------:R1:W-:Y:S01]  /*3b40*/  SYNCS.ARRIVE.TRANS64.RED RZ, [UR4], R8 ;  /* 0x00000008ffff79a7 */ /* 0x0003e20008000404 */
[----:B------:R1:W-:Y:S04]  /*3b50*/  STS [UR6+0x150], R11 ;  /* 0x0001500bff007988 */ /* 0x0003e80008000806 */
[----:B------:R1:W-:Y:S04]  /*3b60*/  STAS [R6.64], R12 ;  /* 0x0000000c06007dbd */ /* 0x0003e8000c0008ff */
[----:B------:R1:W-:Y:S04]  /*3b70*/  ATOMS.OR RZ, [UR5+0x14], R10 ;  /* 0x0000140affff798c */ /* 0x0003e8000b000005 */
[----:B------:R1:W-:Y:S04]  /*3b80*/  ATOMS.OR RZ, [UR5+0x18], R9 ;  /* 0x00001809ffff798c */ /* 0x0003e8000b000005 */
[----:B------:R1:W-:Y:S02]  /*3b90*/  ATOMS.XOR RZ, [UR5+0x10], R5 ;  /* 0x00001005ffff798c */ /* 0x0003e4000b800005 */
.L_x_66:
[----:B------:R-:W-:Y:S05]  /*3ba0*/  BSYNC B0 ;  /* 0x0000000000007941 */ /* 0x000fea0003800000 */
.L_x_65:
[----:B------:R-:W-:Y:S05]  /*3bb0*/  BRA.U UP1, `(.L_x_71) ;  /* 0x0000000101707547 */ /* 0x000fea000b800000 */
[----:B------:R-:W-:-:S03]  /*3bc0*/  UMOV UR4, 0xffffffff ;  /* 0xffffffff00047882 */ /* 0x000fc60000000000 */
[----:B------:R-:W-:Y:S05]  /*3bd0*/  BRA.DIV UR4, `(.L_x_72) ;  /* 0x0000005e04347947 */ /* 0x000fea000b800000 */
[----:B------:R-:W-:-:S13]  /*3be0*/  ELECT P0, URZ, PT ;  /* 0x0000000000ff782f */ /* 0x000fda0003800000 */
.L_x_166:
[----:B------:R-:W-:Y:S05]  /*3bf0*/  @!P0 BRA `(.L_x_71) ;  /* 0x0000000000608947 */ /* 0x000fea0003800000 */
[----:B-1----:R-:W1:Y:S02]  /*3c00*/  LDS R6, [UR5+0x10] ;  /* 0x00001005ff067984 */ /* 0x002e640008000800 */
[----:B-1----:R-:W-:-:S04]  /*3c10*/  SHF.L.U32 R6, R6, 0x1f, RZ ;  /* 0x0000001f06067819 */ /* 0x002fc800000006ff */
[----:B------:R-:W1:Y:S02]  /*3c20*/  SYNCS.PHASECHK.TRANS64.TRYWAIT P0, [UR5+0x8], R6 ;  /* 0x00000806ff0075a7 */ /* 0x000e640008001105 */
[----:B-1----:R-:W-:Y:S05]  /*3c30*/  @P0 BRA `(.L_x_73) ;  /* 0x0000000000080947 */ /* 0x002fea0003800000 */
[----:B------:R-:W1:Y:S02]  /*3c40*/  SYNCS.PHASECHK.TRANS64.TRYWAIT P0, [UR5+0x8], R6 ;  /* 0x00000806ff0075a7 */ /* 0x000e640008001105 */
[----:B-1----:R-:W-:Y:S05]  /*3c50*/  @!P0 BRA `(.L_x_74) ;  /* 0x0000005c00388947 */ /* 0x002fea0003800000 */
.L_x_73:
[----:B------:R-:W2:Y:S01]  /*3c60*/  LDS R8, [UR6+0x150] ;  /* 0x00015006ff087984 */ /* 0x000ea20008000800 */
[----:B------:R-:W-:Y:S01]  /*3c70*/  R2UR UR4, R0 ;  /* 0x00000000000472ca */ /* 0x000fe200000e0000 */
[----:B-1----:R-:W-:Y:S02]  /*3c80*/  IMAD.MOV.U32 R6, RZ, RZ, 0xffff ;  /* 0x0000ffffff067424 */ /* 0x002fe400078e00ff */
[----:B------:R-:W-:-:S10]  /*3c90*/  IMAD.MOV.U32 R5, RZ, RZ, 0x1 ;  /* 0x00000001ff057424 */ /* 0x000fd400078e00ff */
[----:B------:R-:W-:Y:S01]  /*3ca0*/  UPRMT UR4, UR4, 0x654, UR7 ;  /* 0x0000065404047896 */ /* 0x000fe20008000007 */
[----:B--2---:R-:W-:Y:S01]  /*3cb0*/  IMAD.SHL.U32 R7, R8, 0x20, RZ ;  /* 0x0000002008077824 */ /* 0x004fe200078e00ff */
[-C--:B------:R-:W-:Y:S02]  /*3cc0*/  SHF.L.U32 R6, R6, R8.reuse, RZ ;  /* 0x0000000806067219 */ /* 0x080fe400000006ff */
[----:B------:R-:W-:Y:S02]  /*3cd0*/  SHF.L.U32 R8, R5, R8, RZ ;  /* 0x0000000805087219 */ /* 0x000fe400000006ff */
[----:B------:R2:W-:Y:S04]  /*3ce0*/  STS [UR6+0x150], R7 ;  /* 0x00015007ff007988 */ /* 0x0005e80008000806 */
[----:B------:R2:W-:Y:S04]  /*3cf0*/  ATOMS.OR RZ, [UR5+0x14], R6 ;  /* 0x00001406ffff798c */ /* 0x0005e8000b000005 */
[----:B------:R2:W-:Y:S01]  /*3d00*/  ATOMS.OR RZ, [UR5+0x18], R8 ;  /* 0x00001808ffff798c */ /* 0x0005e2000b000005 */
[----:B------:R-:W-:Y:S03]  /*3d10*/  SYNCS.ARRIVE.TRANS64.RED.A1T0 RZ, [UR4], RZ ;  /* 0x000000ffffff79a7 */ /* 0x000fe60008100404 */
[----:B------:R2:W-:Y:S01]  /*3d20*/  ATOMS.XOR RZ, [UR5+0x10], R5 ;  /* 0x00001005ffff798c */ /* 0x0005e2000b800005 */
[----:B------:R-:W-:Y:S05]  /*3d30*/  BRA `(.L_x_71) ;  /* 0x0000000000107947 */ /* 0x000fea0003800000 */
.L_x_64:
[----:B------:R-:W-:Y:S02]  /*3d40*/  MOV R5, 0xffffffff ;  /* 0xffffffff00057802 */ /* 0x000fe40000000f00 */
[----:B------:R-:W-:-:S03]  /*3d50*/  MOV R6, 0x3d80 ;  /* 0x00003d8000067802 */ /* 0x000fc60000000f00 */
[----:B------:R1:W-:Y:S04]  /*3d60*/  STS [UR6+0x150], R5 ;  /* 0x00015005ff007988 */ /* 0x0003e80008000806 */
[----:B-1---5:R-:W-:Y:S05]  /*3d70*/  CALL.REL.NOINC `($__internal_1_$__cuda_sm10x_tcgen05_guardrail_trap_phase_invalid_during_alloc) ;  /* 0x0000006000647944 */ /* 0x022fea0003c00000 */
.L_x_71:
[----:B------:R-:W-:Y:S05]  /*3d80*/  WARPSYNC.ALL ;  /* 0x0000000000007948 */ /* 0x000fea0003800000 */
[----:B------:R-:W3:Y:S01]  /*3d90*/  S2UR UR43, SR_CgaCtaId ;  /* 0x00000000002b79c3 */ /* 0x000ee20000008800 */
[----:B------:R-:W-:Y:S01]  /*3da0*/  UMOV UR4, 0x400 ;  /* 0x0000040000047882 */ /* 0x000fe20000000000 */
[----:B------:R-:W-:-:S06]  /*3db0*/  NOP ;  /* 0x0000000000007918 */ /* 0x000fcc0000000000 */
[----:B------:R-:W-:Y:S06]  /*3dc0*/  BAR.ARV 0x6, 0xa0 ;  /* 0x0182800000007b1d */ /* 0x000fec0000002000 */
[----:B------:R-:W4:Y:S01]  /*3dd0*/  LDCU UR11, c[0x0][0x38c] ;  /* 0x00007180ff0b77ac */ /* 0x000f220008000800 */
[----:B------:R-:W-:Y:S01]  /*3de0*/  LOP3.LUT R4, R4, 0xffff, RZ, 0xc0, !PT ;  /* 0x0000ffff04047812 */ /* 0x000fe200078ec0ff */
[----:B-1----:R-:W-:Y:S01]  /*3df0*/  IMAD.MOV.U32 R12, RZ, RZ, 0x1 ;  /* 0x00000001ff0c7424 */ /* 0x002fe200078e00ff */
[----:B------:R-:W-:Y:S02]  /*3e00*/  LOP3.LUT R3, R3, 0xffff, RZ, 0xc0, !PT ;  /* 0x0000ffff03037812 */ /* 0x000fe400078ec0ff */
[----:B------:R-:W-:-:S02]  /*3e10*/  CS2R R10, SRZ ;  /* 0x00000000000a7805 */ /* 0x000fc4000001ff00 */
[----:B------:R-:W-:Y:S01]  /*3e20*/  R2UR UR12, R2 ;  /* 0x00000000020c72ca */ /* 0x000fe200000e0000 */
[----:B------:R-:W-:Y:S01]  /*3e30*/  IMAD.MOV.U32 R9, RZ, RZ, RZ ;  /* 0x000000ffff097224 */ /* 0x000fe200078e00ff */
[----:B------:R-:W-:Y:S01]  /*3e40*/  R2UR UR53, R4 ;  /* 0x00000000043572ca */ /* 0x000fe200000e0000 */
[----:B------:R-:W1:Y:S01]  /*3e50*/  LDCU UR71, c[0x0][0x370] ;  /* 0x00006e00ff4777ac */ /* 0x000e620008000800 */
[----:B------:R-:W-:Y:S01]  /*3e60*/  R2UR UR73, R3 ;  /* 0x00000000034972ca */ /* 0x000fe200000e0000 */
[----:B---3--:R-:W-:Y:S01]  /*3e70*/  ULEA UR43, UR43, UR4, 0x18 ;  /* 0x000000042b2b7291 */ /* 0x008fe2000f8ec0ff */
[----:B------:R-:W-:Y:S01]  /*3e80*/  UMOV UR69, URZ ;  /* 0x000000ff00457c82 */ /* 0x000fe20008000000 */
[----:B------:R-:W-:Y:S02]  /*3e90*/  UISETP.GE.AND UP5, UPT, UR40, 0x1, UPT ;  /* 0x000000012800788c */ /* 0x000fe4000bfa6270 */
[----:B------:R-:W-:Y:S02]  /*3ea0*/  UIADD3 UR6, UPT, UPT, UR43, 0x6400, URZ ;  /* 0x000064002b067890 */ /* 0x000fe4000fffe0ff */
[----:B----4-:R-:W-:-:S03]  /*3eb0*/  UIADD3 UR11, UPT, UPT, UR11, 0xff, URZ ;  /* 0x000000ff0b0b7890 */ /* 0x010fc6000fffe0ff */
[----:B--2---:R-:W2:Y:S01]  /*3ec0*/  LDS R5, [UR43+0x150] ;  /* 0x0001502bff057984 */ /* 0x004ea20008000800 */
[----:B------:R-:W-:Y:S02]  /*3ed0*/  UIADD3 UR4, UPT, UPT, UR43, 0x2e400, URZ ;  /* 0x0002e4002b047890 */ /* 0x000fe4000fffe0ff */
[----:B------:R-:W-:Y:S02]  /*3ee0*/  USHF.R.S32.HI UR9, URZ, 0x1f, UR11 ;  /* 0x0000001fff097899 */ /* 0x000fe4000801140b */
[----:B------:R-:W-:Y:S02]  /*3ef0*/  USHF.R.U32.HI UR10, URZ, 0x4, UR6 ;  /* 0x00000004ff0a7899 */ /* 0x000fe40008011606 */
[----:B------:R-:W-:Y:S02]  /*3f00*/  UIADD3 UR5, UPT, UPT, UR43, 0x26400, URZ ;  /* 0x000264002b057890 */ /* 0x000fe4000fffe0ff */
[----:B------:R-:W-:Y:S02]  /*3f10*/  USHF.R.U32.HI UR6, URZ, 0x4, UR4 ;  /* 0x00000004ff067899 */ /* 0x000fe40008011604 */
[----:B------:R-:W-:-:S02]  /*3f20*/  UIADD3 UR7, UPT, UPT, UR43, 0x32400, URZ ;  /* 0x000324002b077890 */ /* 0x000fc4000fffe0ff */
[----:B------:R-:W-:Y:S02]  /*3f30*/  ULEA.HI UR4, UR9, UR11, URZ, 0x8 ;  /* 0x0000000b09047291 */ /* 0x000fe4000f8f40ff */
[----:B------:R-:W-:Y:S02]  /*3f40*/  USHF.R.U32.HI UR8, URZ, 0x4, UR5 ;  /* 0x00000004ff087899 */ /* 0x000fe40008011605 */
[----:B------:R-:W-:Y:S02]  /*3f50*/  USHF.R.U32.HI UR5, URZ, 0x4, UR7 ;  /* 0x00000004ff057899 */ /* 0x000fe40008011607 */
[----:B------:R-:W-:Y:S02]  /*3f60*/  USHF.R.S32.HI UR72, URZ, 0x8, UR4 ;  /* 0x00000008ff487899 */ /* 0x000fe40008011404 */
[----:B------:R-:W-:Y:S02]  /*3f70*/  ULOP3.LUT UR8, UR8, 0x3fff, URZ, 0xc0, !UPT ;  /* 0x00003fff08087892 */ /* 0x000fe4000f8ec0ff */
[----:B------:R-:W-:-:S02]  /*3f80*/  ULOP3.LUT UR6, UR6, 0x3fff, URZ, 0xc0, !UPT ;  /* 0x00003fff06067892 */ /* 0x000fc4000f8ec0ff */
[----:B------:R-:W-:Y:S02]  /*3f90*/  ULOP3.LUT UR5, UR5, 0x3fff, URZ, 0xc0, !UPT ;  /* 0x00003fff05057892 */ /* 0x000fe4000f8ec0ff */
[----:B------:R-:W-:Y:S02]  /*3fa0*/  UISETP.LT.AND UP0, UPT, UR72, 0x1, UPT ;  /* 0x000000014800788c */ /* 0x000fe4000bf01270 */
[----:B------:R-:W-:Y:S02]  /*3fb0*/  ULOP3.LUT UR63, UR8, 0x10000, URZ, 0xfc, !UPT ;  /* 0x00010000083f7892 */ /* 0x000fe4000f8efcff */
[----:B------:R-:W-:Y:S02]  /*3fc0*/  ULOP3.LUT UR64, UR6, 0x10000, URZ, 0xfc, !UPT ;  /* 0x0001000006407892 */ /* 0x000fe4000f8efcff */
[----:B------:R-:W-:Y:S02]  /*3fd0*/  ULOP3.LUT UR65, UR5, 0x10000, URZ, 0xfc, !UPT ;  /* 0x0001000005417892 */ /* 0x000fe4000f8efcff */
[----:B------:R-:W-:-:S02]  /*3fe0*/  USEL UR8, UR72, 0x1, !UP0 ;  /* 0x0000000148087887 */ /* 0x000fc4000c000000 */
[----:B------:R-:W-:Y:S02]  /*3ff0*/  ULOP3.LUT UR10, UR10, 0x3fff, URZ, 0xc0, !UPT ;  /* 0x00003fff0a0a7892 */ /* 0x000fe4000f8ec0ff */
[----:B------:R-:W-:Y:S01]  /*4000*/  UISETP.NE.AND UP4, UPT, UR40, 0x1, UPT ;  /* 0x000000012800788c */ /* 0x000fe2000bf85270 */
[----:B--2---:R-:W-:Y:S01]  /*4010*/  R2UR UR36, R5 ;  /* 0x00000000052472ca */ /* 0x004fe200000e0000 */
[----:B------:R-:W-:Y:S01]  /*4020*/  IMAD.U32 R13, RZ, RZ, UR8 ;  /* 0x00000008ff0d7e24 */ /* 0x000fe2000f8e00ff */
[----:B------:R-:W2:Y:S01]  /*4030*/  LDCU UR70, c[0x0][0x374] ;  /* 0x00006e80ff4677ac */ /* 0x000ea20008000800 */
[----:B------:R-:W-:Y:S02]  /*4040*/  ULOP3.LUT UR62, UR10, 0x10000, URZ, 0xfc, !UPT ;  /* 0x000100000a3e7892 */ /* 0x000fe4000f8efcff */
[----:B------:R-:W-:Y:S01]  /*4050*/  UISETP.NE.AND UP3, UPT, UR12, URZ, UPT ;  /* 0x000000ff0c00728c */ /* 0x000fe2000bf65270 */
[----:B------:R-:W-:Y:S01]  /*4060*/  UMOV UR39, URZ ;  /* 0x000000ff00277c82 */ /* 0x000fe20008000000 */
[----:B------:R-:W-:-:S06]  /*4070*/  UMOV UR38, URZ ;  /* 0x000000ff00267c82 */ /* 0x000fcc0008000000 */
[----:B------:R-:W-:Y:S02]  /*4080*/  UIADD3 UR4, UPT, UPT, UR36, 0x90, URZ ;  /* 0x0000009024047890 */ /* 0x000fe4000fffe0ff */
[----:B------:R-:W-:Y:S02]  /*4090*/  UIADD3 UR54, UPT, UPT, UR36, 0x80, URZ ;  /* 0x0000008024367890 */ /* 0x000fe4000fffe0ff */
[----:B------:R-:W-:Y:S02]  /*40a0*/  UIADD3 UR60, UPT, UPT, UR36, 0x84, URZ ;  /* 0x00000084243c7890 */ /* 0x000fe4000fffe0ff */
[----:B------:R-:W-:Y:S01]  /*40b0*/  UIADD3 UR58, UPT, UPT, UR36, 0x88, URZ ;  /* 0x00000088243a7890 */ /* 0x000fe2000fffe0ff */
[----:B------:R-:W-:Y:S01]  /*40c0*/  IMAD.U32 R14, RZ, RZ, UR4 ;  /* 0x00000004ff0e7e24 */ /* 0x000fe2000f8e00ff */
[----:B------:R-:W-:Y:S02]  /*40d0*/  UIADD3 UR56, UPT, UPT, UR36, 0x8c, URZ ;  /* 0x0000008c24387890 */ /* 0x000fe4000fffe0ff */
[----:B------:R-:W-:-:S02]  /*40e0*/  USHF.R.U32.HI UR7, URZ, 0x11, UR54 ;  /* 0x00000011ff077899 */ /* 0x000fc40008011636 */
[----:B------:R-:W-:Y:S02]  /*40f0*/  USHF.R.U32.HI UR6, URZ, 0x11, UR60 ;  /* 0x00000011ff067899 */ /* 0x000fe4000801163c */
[----:B------:R-:W-:Y:S02]  /*4100*/  USHF.R.U32.HI UR5, URZ, 0x11, UR58 ;  /* 0x00000011ff057899 */ /* 0x000fe4000801163a */
[----:B------:R-:W-:Y:S02]  /*4110*/  USHF.R.U32.HI UR4, URZ, 0x11, UR56 ;  /* 0x00000011ff047899 */ /* 0x000fe40008011638 */
[----:B------:R-:W-:Y:S02]  /*4120*/  ULOP3.LUT UR7, UR7, 0x6000, URZ, 0xc0, !UPT ;  /* 0x0000600007077892 */ /* 0x000fe4000f8ec0ff */
[----:B------:R-:W-:Y:S02]  /*4130*/  ULOP3.LUT UR6, UR6, 0x6000, URZ, 0xc0, !UPT ;  /* 0x0000600006067892 */ /* 0x000fe4000f8ec0ff */
[----:B------:R-:W-:-:S02]  /*4140*/  ULOP3.LUT UR5, UR5, 0x6000, URZ, 0xc0, !UPT ;  /* 0x0000600005057892 */ /* 0x000fc4000f8ec0ff */
[----:B------:R-:W-:Y:S02]  /*4150*/  ULOP3.LUT UR4, UR4, 0x6000, URZ, 0xc0, !UPT ;  /* 0x0000600004047892 */ /* 0x000fe4000f8ec0ff */
[----:B------:R-:W-:Y:S02]  /*4160*/  ULOP3.LUT UR77, UR7, 0x1010, URZ, 0xfc, !UPT ;  /* 0x00001010074d7892 */ /* 0x000fe4000f8efcff */
[----:B------:R-:W-:Y:S02]  /*4170*/  ULOP3.LUT UR76, UR6, 0x1010, URZ, 0xfc, !UPT ;  /* 0x00001010064c7892 */ /* 0x000fe4000f8efcff */
[----:B------:R-:W-:Y:S02]  /*4180*/  ULOP3.LUT UR75, UR5, 0x1010, URZ, 0xfc, !UPT ;  /* 0x00001010054b7892 */ /* 0x000fe4000f8efcff */
[----:B-12---:R-:W-:-:S12]  /*4190*/  ULOP3.LUT UR74, UR4, 0x1010, URZ, 0xfc, !UPT ;  /* 0x00001010044a7892 */ /* 0x006fd8000f8efcff */
.L_x_84:
[C---:B------:R-:W-:Y:S02]  /*41a0*/  LEA R8, R11.reuse, UR43, 0x3 ;  /* 0x0000002b0b087c11 */ /* 0x040fe4000f8e18ff */
[----:B------:R-:W-:Y:S02]  /*41b0*/  SHF.L.U32 R3, R10, 0x1f, RZ ;  /* 0x0000001f0a037819 */ /* 0x000fe400000006ff */
[----:B------:R-:W-:Y:S02]  /*41c0*/  LEA R5, R11, UR43, 0x4 ;  /* 0x0000002b0b057c11 */ /* 0x000fe4000f8e20ff */
[----:B------:R-:W1:Y:S02]  /*41d0*/  SYNCS.PHASECHK.TRANS64.TRYWAIT P0, [R8+URZ+0xc0], R3 ;  /* 0x0000c003080075a7 */ /* 0x000e6400080011ff */
[----:B-1-3--:R-:W-:Y:S05]  /*41e0*/  @!P0 BRA `(.L_x_75) ;  /* 0x0000005400ec8947 */ /* 0x00afea0003800000 */
.L_x_167:
[----:B------:R-:W2:Y:S01]  /*41f0*/  LDS.128 R4, [R5+0x130] ;  /* 0x0001300005047984 */ /* 0x000ea20000000c00 */
[----:B------:R-:W-:Y:S01]  /*4200*/  @!PT LDS RZ, [RZ] ;  /* 0x00000000fffff984 */ /* 0x000fe20000000800 */
[----:B------:R-:W-:Y:S01]  /*4210*/  @!PT LDS RZ, [RZ] ;  /* 0x00000000fffff984 */ /* 0x000fe20000000800 */
[----:B------:R-:W-:Y:S01]  /*4220*/  @!PT LDS RZ, [RZ] ;  /* 0x00000000fffff984 */ /* 0x000fe20000000800 */
[----:B------:R-:W-:Y:S01]  /*4230*/  @!PT LDS RZ, [RZ] ;  /* 0x00000000fffff984 */ /* 0x000fe20000000800 */
[----:B------:R3:W-:Y:S06]  /*4240*/  MEMBAR.ALL.CTA ;  /* 0x0000000000007992 */ /* 0x0007ec0000008000 */
[----:B---3--:R-:W3:Y:S01]  /*4250*/  FENCE.VIEW.ASYNC.S ;  /* 0x00000000000073c6 */ /* 0x008ee20000000000 */
[----:B--2---:R-:W-:-:S13]  /*4260*/  LOP3.LUT P0, RZ, R6, 0x1, RZ, 0xc0, !PT ;  /* 0x0000000106ff7812 */ /* 0x004fda000780c0ff */
[----:B---3--:R-:W-:Y:S01]  /*4270*/  VOTEU.ANY UP2, P0 ;  /* 0x0000000000ff7886 */ /* 0x008fe20000040100 */
[----:B------:R-:W-:-:S13]  /*4280*/  PLOP3.LUT P0, PT, PT, PT, UP2, 0x80, 0x8 ;  /* 0x000000000008781c */ /* 0x000fda0003f0f028 */
[----:B-1----:R-:W-:Y:S02]  /*4290*/  @P0 MOV R3, R4 ;  /* 0x0000000400030202 */ /* 0x002fe40000000f00 */
[----:B------:R-:W-:Y:S02]  /*42a0*/  @P0 LOP3.LUT R4, R5, 0xffff, RZ, 0xc0, !PT ;  /* 0x0000ffff05040812 */ /* 0x000fe400078ec0ff */
[----:B------:R-:W-:Y:S01]  /*42b0*/  @P0 R2UR UR5, R3 ;  /* 0x00000000030502ca */ /* 0x000fe200000e0000 */
[----:B------:R-:W-:Y:S01]  /*42c0*/  VIADD R3, R8, 0xd0 ;  /* 0x000000d008037836 */ /* 0x000fe20000000000 */
[----:B------:R-:W-:-:S04]  /*42d0*/  @P0 R2UR UR4, R4 ;  /* 0x00000000040402ca */ /* 0x000fc800000e0000 */
[----:B------:R-:W-:-:S04]  /*42e0*/  PRMT R3, RZ, 0x654, R3 ;  /* 0x00000654ff037816 */ /* 0x000fc80000000003 */
[----:B------:R1:W-:Y:S03]  /*42f0*/  SYNCS.ARRIVE.TRANS64.RED.A1T0 RZ, [R3+URZ], RZ ;  /* 0x000000ff03ff79a7 */ /* 0x0003e600081004ff */
[----:B------:R-:W-:Y:S02]  /*4300*/  @UP2 UMOV UR68, UR5 ;  /* 0x0000000500442c82 */ /* 0x000fe40008000000 */
[----:B------:R-:W-:Y:S01]  /*4310*/  @UP2 UMOV UR66, UR4 ;  /* 0x0000000400422c82 */ /* 0x000fe20008000000 */
[----:B------:R-:W-:Y:S05]  /*4320*/  BRA.U !UP5, `(.L_x_76) ;  /* 0x000000010dd07547 */ /* 0x000fea000b800000 */
[----:B------:R-:W2:Y:S01]  /*4330*/  LDCU.128 UR12, c[0x0][0xf10] ;  /* 0x0001e200ff0c77ac */ /* 0x000ea20008000c00 */
[----:B------:R-:W3:Y:S01]  /*4340*/  LDCU UR21, c[0x0][0xf20] ;  /* 0x0001e400ff1577ac */ /* 0x000ee20008000800 */
[----:B------:R-:W4:Y:S01]  /*4350*/  LDCU UR20, c[0x0][0xf0c] ;  /* 0x0001e180ff1477ac */ /* 0x000f220008000800 */
[----:B------:R-:W1:Y:S01]  /*4360*/  LDCU.64 UR8, c[0x0][0xf28] ;  /* 0x0001e500ff0877ac */ /* 0x000e620008000a00 */
[----:B--2---:R-:W-:Y:S02]  /*4370*/  UIMAD.WIDE.U32 UR6, UR70, UR15, URZ ;  /* 0x0000000f460672a5 */ /* 0x004fe4000f8e00ff */
[----:B------:R-:W-:Y:S02]  /*4380*/  UIMAD.WIDE.U32 UR4, UR71, UR12, URZ ;  /* 0x0000000c470472a5 */ /* 0x000fe4000f8e00ff */
[----:B------:R-:W-:Y:S02]  /*4390*/  UISETP.NE.AND UP0, UPT, UR14, 0x1, UPT ;  /* 0x000000010e00788c */ /* 0x000fe4000bf05270 */
[----:B------:R-:W-:Y:S01]  /*43a0*/  UIMAD.WIDE.U32 UR18, UR66, UR15, URZ ;  /* 0x0000000f421272a5 */ /* 0x000fe2000f8e00ff */
[----:B------:R-:W-:-:S02]  /*43b0*/  UMOV UR6, UR7 ;  /* 0x0000000700067c82 */ /* 0x000fc40008000000 */
[----:B------:R-:W-:Y:S01]  /*43c0*/  UMOV UR4, UR5 ;  /* 0x0000000500047c82 */ /* 0x000fe20008000000 */
[----:B---3--:R-:W-:Y:S02]  /*43d0*/  USHF.R.U32.HI UR6, URZ, UR21, UR6 ;  /* 0x00000015ff067299 */ /* 0x008fe40008011606 */
[----:B----4-:R-:W-:Y:S02]  /*43e0*/  UISETP.NE.AND UP1, UPT, UR20, 0x1, UPT ;  /* 0x000000011400788c */ /* 0x010fe4000bf25270 */
[----:B------:R-:W-:Y:S02]  /*43f0*/  USHF.R.U32.HI UR4, URZ, UR13, UR4 ;  /* 0x0000000dff047299 */ /* 0x000fe40008011604 */
[----:B------:R-:W-:Y:S02]  /*4400*/  USEL UR5, UR70, UR6, !UP0 ;  /* 0x0000000646057287 */ /* 0x000fe4000c000000 */
[----:B------:R-:W-:Y:S02]  /*4410*/  USEL UR6, UR71, UR4, !UP1 ;  /* 0x0000000447067287 */ /* 0x000fe4000c800000 */
[----:B-1----:R-:W-:Y:S01]  /*4420*/  UIMAD.WIDE.U32 UR10, UR5, UR8, URZ ;  /* 0x00000008050a72a5 */ /* 0x002fe2000f8e00ff */
[----:B------:R-:W-:Y:S01]  /*4430*/  UMOV UR4, UR19 ;  /* 0x0000001300047c82 */ /* 0x000fe20008000000 */
[----:B------:R-:W-:-:S02]  /*4440*/  UIMAD.WIDE.U32 UR16, UR68, UR12, URZ ;  /* 0x0000000c441072a5 */ /* 0x000fc4000f8e00ff */
        /* <DEDUP_REMOVED lines=34> */
.L_x_76:
[----:B------:R-:W2:Y:S02]  /*4670*/  LDCU UR4, c[0x0][0xf30] ;  /* 0x0001e600ff0477ac */ /* 0x000ea40008000800 */
[----:B--2---:R-:W-:-:S09]  /*4680*/  UISETP.NE.AND UP0, UPT, UR4, 0x1, UPT ;  /* 0x000000010400788c */ /* 0x004fd2000bf05270 */
[----:B------:R-:W-:Y:S05]  /*4690*/  BRA.U UP0, `(.L_x_77) ;  /* 0x00000001003c7547 */ /* 0x000fea000b800000 */
[----:B------:R-:W2:Y:S01]  /*46a0*/  LDCU.128 UR8, c[0x0][0xf10] ;  /* 0x0001e200ff0877ac */ /* 0x000ea20008000c00 */
[----:B------:R-:W3:Y:S01]  /*46b0*/  LDCU UR12, c[0x0][0xf0c] ;  /* 0x0001e180ff0c77ac */ /* 0x000ee20008000800 */
[----:B------:R-:W4:Y:S01]  /*46c0*/  LDCU UR13, c[0x0][0xf20] ;  /* 0x0001e400ff0d77ac */ /* 0x000f220008000800 */
[----:B--2---:R-:W-:Y:S02]  /*46d0*/  UIMAD.WIDE.U32 UR6, UR68, UR8, URZ ;  /* 0x00000008440672a5 */ /* 0x004fe4000f8e00ff */
[----:B------:R-:W-:Y:S02]  /*46e0*/  UIMAD.WIDE.U32 UR4, UR66, UR11, URZ ;  /* 0x0000000b420472a5 */ /* 0x000fe4000f8e00ff */
[----:B---3--:R-:W-:Y:S02]  /*46f0*/  UISETP.NE.AND UP0, UPT, UR12, 0x1, UPT ;  /* 0x000000010c00788c */ /* 0x008fe4000bf05270 */
[----:B------:R-:W-:Y:S01]  /*4700*/  UISETP.NE.AND UP1, UPT, UR10, 0x1, UPT ;  /* 0x000000010a00788c */ /* 0x000fe2000bf25270 */
[----:B------:R-:W-:-:S02]  /*4710*/  UMOV UR6, UR7 ;  /* 0x0000000700067c82 */ /* 0x000fc40008000000 */
[----:B------:R-:W-:Y:S01]  /*4720*/  UMOV UR4, UR5 ;  /* 0x0000000500047c82 */ /* 0x000fe20008000000 */
[----:B------:R-:W-:Y:S02]  /*4730*/  USHF.R.U32.HI UR9, URZ, UR9, UR6 ;  /* 0x00000009ff097299 */ /* 0x000fe40008011606 */
[----:B----4-:R-:W-:Y:S02]  /*4740*/  USHF.R.U32.HI UR4, URZ, UR13, UR4 ;  /* 0x0000000dff047299 */ /* 0x010fe40008011604 */
[----:B------:R-:W-:Y:S02]  /*4750*/  USEL UR5, UR68, UR9, !UP0 ;  /* 0x0000000944057287 */ /* 0x000fe4000c000000 */
[----:B------:R-:W-:-:S04]  /*4760*/  USEL UR4, UR66, UR4, !UP1 ;  /* 0x0000000442047287 */ /* 0x000fc8000c800000 */
[----:B------:R-:W-:-:S04]  /*4770*/  UIADD3 UR4, UPT, UPT, UR5, -UR4, URZ ;  /* 0x8000000405047290 */ /* 0x000fc8000fffe0ff */
[----:B------:R-:W-:-:S12]  /*4780*/  UIMAD UR66, UR4, UR10, UR66 ;  /* 0x0000000a044272a4 */ /* 0x000fd8000f8e0242 */
.L_x_77:
[----:B------:R-:W-:Y:S01]  /*4790*/  IADD3 R11, PT, PT, R11, 0x1, RZ ;  /* 0x000000010b0b7810 */ /* 0x000fe20007ffe0ff */
[----:B------:R-:W-:Y:S06]  /*47a0*/  BRA.U UP3, `(.L_x_78) ;  /* 0x0000000503e07547 */ /* 0x000fec000b800000 */
[----:B------:R-:W2:Y:S01]  /*47b0*/  LDCU UR4, c[0x0][0x38c] ;  /* 0x00007180ff0477ac */ /* 0x000ea20008000800 */
[----:B------:R-:W-:Y:S02]  /*47c0*/  PLOP3.LUT P1, PT, PT, PT, PT, 0x80, 0x8 ;  /* 0x000000000008781c */ /* 0x000fe40003f2f070 */
[----:B------:R-:W-:Y:S01]  /*47d0*/  SHF.L.U32 R4, R12, 0x1f, RZ ;  /* 0x0000001f0c047819 */ /* 0x000fe200000006ff */
[----:B------:R-:W-:Y:S01]  /*47e0*/  ULEA UR67, UR69, UR43, 0x3 ;  /* 0x0000002b45437291 */ /* 0x000fe2000f8e18ff */
[----:B------:R-:W-:Y:S01]  /*47f0*/  R2UR UR5, R14 ;  /* 0x000000000e0572ca */ /* 0x000fe200000e0000 */
[----:B------:R-:W-:Y:S02]  /*4800*/  ULEA UR37, UR69, UR36, 0x6 ;  /* 0x0000002445257291 */ /* 0x000fe4000f8e30ff */
[----:B--2---:R-:W-:-:S06]  /*4810*/  UISETP.GE.AND UP0, UPT, UR4, 0x1, UPT ;  /* 0x000000010400788c */ /* 0x004fcc000bf06270 */
[----:B------:R-:W-:-:S05]  /*4820*/  PLOP3.LUT P0, PT, PT, PT, UP0, 0x80, 0x8 ;  /* 0x000000000008781c */ /* 0x000fca0003f0f008 */
[----:B------:R-:W-:-:S08]  /*4830*/  @UP0 ULEA UR4, UR39, UR43, 0x3 ;  /* 0x0000002b27040291 */ /* 0x000fd0000f8e18ff */
[----:B-1----:R-:W-:-:S04]  /*4840*/  @P0 SHF.L.U32 R3, R9, 0x1f, RZ ;  /* 0x0000001f09030819 */ /* 0x002fc800000006ff */
[----:B------:R1:W2:Y:S01]  /*4850*/  @P0 SYNCS.PHASECHK.TRANS64.TRYWAIT P1, [UR4], R3 ;  /* 0x00000003ff0005a7 */ /* 0x0002a20008021104 */
[----:B------:R-:W-:-:S04]  /*4860*/  ULEA.HI UR4, UR25, UR25, URZ, 0x1 ;  /* 0x0000001919047291 */ /* 0x000fc8000f8f08ff */
[----:B------:R-:W-:-:S04]  /*4870*/  ULOP3.LUT UR4, UR4, 0x7ffffffe, URZ, 0xc0, !UPT ;  /* 0x7ffffffe04047892 */ /* 0x000fc8000f8ec0ff */
[----:B------:R-:W-:-:S04]  /*4880*/  UIADD3 UR4, UPT, UPT, -UR4, UR25, URZ ;  /* 0x0000001904047290 */ /* 0x000fc8000fffe1ff */
[----:B------:R-:W-:Y:S01]  /*4890*/  ULEA UR55, UR4, UR5, 0x1 ;  /* 0x0000000504377291 */ /* 0x000fe2000f8e08ff */
[----:B------:R-:W3:Y:S02]  /*48a0*/  SYNCS.PHASECHK.TRANS64.TRYWAIT P0, [UR67+0xf0], R4 ;  /* 0x0000f004ff0075a7 */ /* 0x000ee40008001143 */
[----:B-123--:R-:W-:Y:S09]  /*48b0*/  @!P0 BRA `(.L_x_79) ;  /* 0x00000050004c8947 */ /* 0x00eff20003800000 */
.L_x_169:
[----:B------:R-:W-:Y:S01]  /*48c0*/  UMOV UR52, UR38 ;  /* 0x0000002600347c82 */ /* 0x000fe20008000000 */
[----:B------:R-:W-:Y:S05]  /*48d0*/  BRA.U !UP0, `(.L_x_80) ;  /* 0x0000000508847547 */ /* 0x000fea000b800000 */
[----:B------:R-:W-:Y:S01]  /*48e0*/  R2UR UR4, R13 ;  /* 0x000000000d0472ca */ /* 0x000fe200000e0000 */
[----:B------:R-:W-:Y:S02]  /*48f0*/  UIADD3 UR61, UPT, UPT, UR55, 0x4, URZ ;  /* 0x00000004373d7890 */ /* 0x000fe4000fffe0ff */
[----:B------:R-:W-:Y:S02]  /*4900*/  UIADD3 UR59, UPT, UPT, UR55, 0x8, URZ ;  /* 0x00000008373b7890 */ /* 0x000fe4000fffe0ff */
[----:B------:R-:W-:Y:S02]  /*4910*/  UIADD3 UR57, UPT, UPT, UR55, 0xc, URZ ;  /* 0x0000000c37397890 */ /* 0x000fe4000fffe0ff */
[----:B------:R-:W-:Y:S02]  /*4920*/  USHF.R.U32.HI UR5, URZ, 0x1a, UR61 ;  /* 0x0000001aff057899 */ /* 0x000fe4000801163d */
[----:B------:R-:W-:Y:S01]  /*4930*/  USHF.R.U32.HI UR7, URZ, 0x1a, UR57 ;  /* 0x0000001aff077899 */ /* 0x000fe20008011639 */
[----:B------:R-:W-:Y:S01]  /*4940*/  UMOV UR11, URZ ;  /* 0x000000ff000b7c82 */ /* 0x000fe20008000000 */
[----:B------:R-:W-:-:S02]  /*4950*/  UMOV UR41, UR72 ;  /* 0x0000004800297c82 */ /* 0x000fc40008000000 */
[----:B------:R-:W-:Y:S02]  /*4960*/  UIADD3 UR52, UPT, UPT, UR4, UR38, URZ ;  /* 0x0000002604347290 */ /* 0x000fe4000fffe0ff */
[----:B------:R-:W-:Y:S01]  /*4970*/  USHF.R.U32.HI UR4, URZ, 0x1a, UR55 ;  /* 0x0000001aff047899 */ /* 0x000fe20008011637 */
[----:B------:R-:W-:Y:S01]  /*4980*/  UMOV UR9, UR39 ;  /* 0x0000002700097c82 */ /* 0x000fe20008000000 */
[----:B------:R-:W-:Y:S02]  /*4990*/  UMOV UR48, URZ ;  /* 0x000000ff00307c82 */ /* 0x000fe40008000000 */
[----:B------:R-:W-:Y:S02]  /*49a0*/  ULOP3.LUT UR6, UR4, 0x30, URZ, 0xc0, !UPT ;  /* 0x0000003004067892 */ /* 0x000fe4000f8ec0ff */
[----:B------:R-:W-:Y:S02]  /*49b0*/  USHF.R.U32.HI UR4, URZ, 0x1a, UR59 ;  /* 0x0000001aff047899 */ /* 0x000fe4000801163b */
[----:B------:R-:W-:-:S02]  /*49c0*/  ULOP3.LUT UR50, UR6, 0x480, URZ, 0xfc, !UPT ;  /* 0x0000048006327892 */ /* 0x000fc4000f8efcff */
[----:B------:R-:W-:Y:S02]  /*49d0*/  ULOP3.LUT UR6, UR5, 0x30, URZ, 0xc0, !UPT ;  /* 0x0000003005067892 */ /* 0x000fe4000f8ec0ff */
[----:B------:R-:W-:Y:S02]  /*49e0*/  ULOP3.LUT UR5, UR4, 0x30, URZ, 0xc0, !UPT ;  /* 0x0000003004057892 */ /* 0x000fe4000f8ec0ff */
[----:B------:R-:W-:Y:S02]  /*49f0*/  ULOP3.LUT UR4, UR7, 0x30, URZ, 0xc0, !UPT ;  /* 0x0000003007047892 */ /* 0x000fe4000f8ec0ff */
[----:B------:R-:W-:Y:S02]  /*4a00*/  ULOP3.LUT UR6, UR6, 0x480, URZ, 0xfc, !UPT ;  /* 0x0000048006067892 */ /* 0x000fe4000f8efcff */
[----:B------:R-:W-:Y:S02]  /*4a10*/  ULOP3.LUT UR5, UR5, 0x480, URZ, 0xfc, !UPT ;  /* 0x0000048005057892 */ /* 0x000fe4000f8efcff */
[----:B------:R-:W-:-:S02]  /*4a20*/  ULOP3.LUT UR4, UR4, 0x480, URZ, 0xfc, !UPT ;  /* 0x0000048004047892 */ /* 0x000fc4000f8efcff */
[----:B------:R-:W-:Y:S02]  /*4a30*/  UPRMT UR51, UR50, 0x5410, UR77 ;  /* 0x0000541032337896 */ /* 0x000fe4000800004d */
[----:B------:R-:W-:Y:S02]  /*4a40*/  UPRMT UR49, UR6, 0x5410, UR76 ;  /* 0x0000541006317896 */ /* 0x000fe4000800004c */
[----:B------:R-:W-:Y:S02]  /*4a50*/  UPRMT UR47, UR5, 0x5410, UR75 ;  /* 0x00005410052f7896 */ /* 0x000fe4000800004b */
[----:B------:R-:W-:Y:S01]  /*4a60*/  UPRMT UR45, UR4, 0x5410, UR74 ;  /* 0x00005410042d7896 */ /* 0x000fe2000800004a */
[----:B------:R-:W-:Y:S01]  /*4a70*/  UMOV UR50, URZ ;  /* 0x000000ff00327c82 */ /* 0x000fe20008000000 */
[----:B------:R-:W-:Y:S01]  /*4a80*/  UMOV UR46, URZ ;  /* 0x000000ff002e7c82 */ /* 0x000fe20008000000 */
[----:B------:R-:W-:-:S09]  /*4a90*/  UMOV UR44, URZ ;  /* 0x000000ff002c7c82 */ /* 0x000fd20008000000 */
.L_x_83:
[----:B--2---:R-:W-:Y:S01]  /*4aa0*/  ULEA UR7, UR9, UR43, 0x3 ;  /* 0x0000002b09077291 */ /* 0x004fe2000f8e18ff */
[----:B---3--:R-:W-:Y:S11]  /*4ab0*/  @P1 BRA `(.L_x_81) ;  /* 0x00000000000c1947 */ /* 0x008ff60003800000 */
[----:B-1----:R-:W-:Y:S04]  /*4ac0*/  SHF.L.U32 R4, R9, 0x1f, RZ ;  /* 0x0000001f09047819 */ /* 0x002fe800000006ff */
[----:B------:R-:W1:Y:S02]  /*4ad0*/  SYNCS.PHASECHK.TRANS64.TRYWAIT P0, [UR7], R4 ;  /* 0x00000004ff0075a7 */ /* 0x000e640008001107 */
[----:B-1----:R-:W-:Y:S05]  /*4ae0*/  @!P0 BRA `(.L_x_82) ;  /* 0x0000004c00d88947 */ /* 0x002fea0003800000 */
.L_x_81:
[----:B------:R-:W-:Y:S01]  /*4af0*/  UISETP.NE.AND UP0, UPT, UR41, 0x1, UPT ;  /* 0x000000012900788c */ /* 0x000fe2000bf05270 */
[----:B------:R-:W-:Y:S01]  /*4b00*/  PLOP3.LUT P1, PT, PT, PT, PT, 0x80, 0x8 ;  /* 0x000000000008781c */ /* 0x000fe20003f2f070 */
[----:B------:R-:W-:Y:S02]  /*4b10*/  UIADD3 UR4, UPT, UPT, UR9, 0x1, URZ ;  /* 0x0000000109047890 */ /* 0x000fe4000fffe0ff */
[----:B------:R-:W-:Y:S02]  /*4b20*/  ULEA UR10, UR9, UR64, 0x7 ;  /* 0x00000040090a7291 */ /* 0x000fe4000f8e38ff */
[----:B------:R-:W-:Y:S01]  /*4b30*/  UISETP.NE.AND UP1, UPT, UR4, 0x8, UPT ;  /* 0x000000080400788c */ /* 0x000fe2000bf25270 */
[----:B------:R-:W-:Y:S01]  /*4b40*/  PLOP3.LUT P0, PT, PT, PT, UP0, 0x80, 0x8 ;  /* 0x000000000008781c */ /* 0x000fe20003f0f008 */
[----:B------:R-:W-:Y:S02]  /*4b50*/  ULEA UR8, UR9, UR65, 0x7 ;  /* 0x0000004109087291 */ /* 0x000fe4000f8e38ff */
[----:B------:R-:W-:Y:S02]  /*4b60*/  USEL UR5, URZ, 0x1, UP1 ;  /* 0x00000001ff057887 */ /* 0x000fe40008800000 */
[----:B------:R-:W-:Y:S02]  /*4b70*/  USEL UR39, UR4, URZ, UP1 ;  /* 0x000000ff04277287 */ /* 0x000fe40008800000 */
[----:B------:R-:W-:Y:S02]  /*4b80*/  UIADD3 UR30, UPT, UPT, UR10, 0x20, URZ ;  /* 0x000000200a1e7890 */ /* 0x000fe4000fffe0ff */
[----:B------:R-:W-:Y:S01]  /*4b90*/  @UP0 ULEA UR4, UR39, UR43, 0x3 ;  /* 0x0000002b27040291 */ /* 0x000fe2000f8e18ff */
[----:B------:R-:W-:Y:S01]  /*4ba0*/  LOP3.LUT R9, R9, UR5, RZ, 0x3c, !PT ;  /* 0x0000000509097c12 */ /* 0x000fe2000f8e3cff */
[----:B------:R-:W-:Y:S02]  /*4bb0*/  UIADD3 UR32, UPT, UPT, UR10, 0x40, URZ ;  /* 0x000000400a207890 */ /* 0x000fe4000fffe0ff */
[----:B------:R-:W-:Y:S01]  /*4bc0*/  UIADD3 UR34, UPT, UPT, UR10, 0x60, URZ ;  /* 0x000000600a227890 */ /* 0x000fe2000fffe0ff */
[----:B-1----:R-:W-:Y:S01]  /*4bd0*/  @P0 SHF.L.U32 R3, R9, 0x1f, RZ ;  /* 0x0000001f09030819 */ /* 0x002fe200000006ff */
[----:B------:R-:W-:Y:S02]  /*4be0*/  UISETP.NE.U32.AND UP0, UPT, UR11, URZ, UPT ;  /* 0x000000ff0b00728c */ /* 0x000fe4000bf05070 */
[----:B------:R-:W-:Y:S01]  /*4bf0*/  ULEA UR6, UR9, UR63, 0x8 ;  /* 0x0000003f09067291 */ /* 0x000fe2000f8e40ff */
[----:B------:R2:W3:Y:S01]  /*4c00*/  @P0 SYNCS.PHASECHK.TRANS64.TRYWAIT P1, [UR4], R3 ;  /* 0x00000003ff0005a7 */ /* 0x0004e20008021104 */
[----:B------:R-:W-:Y:S02]  /*4c10*/  ULEA UR4, UR9, UR62, 0xa ;  /* 0x0000003e09047291 */ /* 0x000fe4000f8e50ff */
[----:B------:R-:W-:Y:S02]  /*4c20*/  UIADD3 UR24, UPT, UPT, UR8, 0x20, URZ ;  /* 0x0000002008187890 */ /* 0x000fe4000fffe0ff */
        /* <DEDUP_REMOVED lines=10> */
[----:B------:R-:W-:Y:S01]  /*4cd0*/  UIADD3 UR41, UPT, UPT, UR41, -0x1, URZ ;  /* 0xffffffff29297890 */ /* 0x000fe2000fffe0ff */
[----:B------:R-:W-:Y:S01]  /*4ce0*/  UMOV UR11, 0x4008 ;  /* 0x00004008000b7882 */ /* 0x000fe20000000000 */
[----:B------:R-:W-:Y:S01]  /*4cf0*/  UMOV UR31, 0x4008 ;  /* 0x00004008001f7882 */ /* 0x000fe20000000000 */
[----:B------:R1:W-:Y:S01]  /*4d00*/  UTCCP.T.S.2CTA.4x32dp128bit tmem[UR36+0x80], gdesc[UR10] ;  /* 0x0000800a240079e7 */ /* 0x0003e20009300000 */
[----:B------:R-:W-:Y:S01]  /*4d10*/  UTCCP.T.S.2CTA.4x32dp128bit tmem[UR36+0x84], gdesc[UR30] ;  /* 0x0000841e240079e7 */ /* 0x000fe20009300000 */
[----:B------:R-:W-:Y:S01]  /*4d20*/  UMOV UR33, 0x4008 ;  /* 0x0000400800217882 */ /* 0x000fe20000000000 */
[----:B------:R-:W-:Y:S01]  /*4d30*/  UMOV UR35, 0x4008 ;  /* 0x0000400800237882 */ /* 0x000fe20000000000 */
[----:B------:R-:W-:Y:S01]  /*4d40*/  UTCCP.T.S.2CTA.4x32dp128bit tmem[UR36+0x88], gdesc[UR32] ;  /* 0x00008820240079e7 */ /* 0x000fe20009300000 */
[----:B------:R-:W-:Y:S01]  /*4d50*/  UTCCP.T.S.2CTA.4x32dp128bit tmem[UR36+0x8c], gdesc[UR34] ;  /* 0x00008c22240079e7 */ /* 0x000fe20009300000 */
[----:B------:R-:W-:Y:S01]  /*4d60*/  UMOV UR9, 0x4008 ;  /* 0x0000400800097882 */ /* 0x000fe20000000000 */
[----:B------:R-:W-:Y:S01]  /*4d70*/  UMOV UR25, 0x4008 ;  /* 0x0000400800197882 */ /* 0x000fe20000000000 */
[----:B------:R4:W-:Y:S01]  /*4d80*/  UTCCP.T.S.2CTA.4x32dp128bit tmem[UR36+0x90], gdesc[UR8] ;  /* 0x00009008240079e7 */ /* 0x0009e20009300000 */
[----:B------:R2:W-:Y:S01]  /*4d90*/  UTCCP.T.S.2CTA.4x32dp128bit tmem[UR36+0x94], gdesc[UR24] ;  /* 0x00009418240079e7 */ /* 0x0005e20009300000 */
[----:B------:R-:W-:Y:S01]  /*4da0*/  UMOV UR27, 0x4008 ;  /* 0x00004008001b7882 */ /* 0x000fe20000000000 */
[----:B------:R-:W-:Y:S01]  /*4db0*/  UMOV UR29, 0x4008 ;  /* 0x00004008001d7882 */ /* 0x000fe20000000000 */
[----:B------:R2:W-:Y:S01]  /*4dc0*/  UTCCP.T.S.2CTA.4x32dp128bit tmem[UR36+0x98], gdesc[UR26] ;  /* 0x0000981a240079e7 */ /* 0x0005e20009300000 */
[----:B------:R2:W-:Y:S01]  /*4dd0*/  UTCCP.T.S.2CTA.4x32dp128bit tmem[UR36+0x9c], gdesc[UR28] ;  /* 0x00009c1c240079e7 */ /* 0x0005e20009300000 */
[----:B------:R-:W-:Y:S01]  /*4de0*/  UMOV UR7, 0x40004040 ;  /* 0x4000404000077882 */ /* 0x000fe20000000000 */
[----:B------:R-:W-:Y:S01]  /*4df0*/  UMOV UR5, 0x40004040 ;  /* 0x4000404000057882 */ /* 0x000fe20000000000 */
[----:B------:R-:W-:Y:S01]  /*4e00*/  UMOV UR23, 0x40004040 ;  /* 0x4000404000177882 */ /* 0x000fe20000000000 */
[----:B------:R2:W-:Y:S01]  /*4e10*/  UTCOMMA.2CTA.4X gdesc[UR4], gdesc[UR6], tmem[UR37], tmem[UR50], idesc[UR51], tmem[UR54], UP0 ;  /* 0x80363206040075ea */ /* 0x0005e20008200025 */
[----:B------:R-:W-:Y:S01]  /*4e20*/  UISETP.NE.AND UP0, UPT, UR38, UR52, UPT ;  /* 0x000000342600728c */ /* 0x000fe2000bf05270 */
[----:B------:R-:W-:Y:S01]  /*4e30*/  UMOV UR21, 0x40004040 ;  /* 0x4000404000157882 */ /* 0x000fe20000000000 */
[----:B------:R-:W-:Y:S01]  /*4e40*/  UMOV UR19, 0x40004040 ;  /* 0x4000404000137882 */ /* 0x000fe20000000000 */
[----:B------:R2:W-:Y:S01]  /*4e50*/  UTCOMMA.2CTA.4X gdesc[UR20], gdesc[UR22], tmem[UR37], tmem[UR48], idesc[UR49], tmem[UR60], UPT ;  /* 0x803c3016140075ea */ /* 0x0005e2000ba00025 */
[----:B------:R-:W-:Y:S01]  /*4e60*/  UMOV UR17, 0x40004040 ;  /* 0x4000404000117882 */ /* 0x000fe20000000000 */
[----:B------:R-:W-:Y:S01]  /*4e70*/  UMOV UR15, 0x40004040 ;  /* 0x40004040000f7882 */ /* 0x000fe20000000000 */
[----:B------:R2:W-:Y:S01]  /*4e80*/  UTCOMMA.2CTA.4X gdesc[UR16], gdesc[UR18], tmem[UR37], tmem[UR46], idesc[UR47], tmem[UR58], UPT ;  /* 0x803a2e12100075ea */ /* 0x0005e2000ba00025 */
[----:B------:R-:W-:Y:S01]  /*4e90*/  UMOV UR13, 0x40004040 ;  /* 0x40004040000d7882 */ /* 0x000fe20000000000 */
[----:B-1----:R-:W-:Y:S01]  /*4ea0*/  UMOV UR11, 0x1 ;  /* 0x00000001000b7882 */ /* 0x002fe20000000000 */
[----:B------:R2:W-:Y:S01]  /*4eb0*/  UTCOMMA.2CTA.4X gdesc[UR12], gdesc[UR14], tmem[UR37], tmem[UR44], idesc[UR45], tmem[UR56], UPT ;  /* 0x80382c0e0c0075ea */ /* 0x0005e2000ba00025 */
[----:B------:R2:W-:Y:S01]  /*4ec0*/  UTCBAR.2CTA.MULTICAST [UR42], URZ, UR53 ;  /* 0x000000ff2a0073e9 */ /* 0x0005e20008200835 */
[----:B----4-:R-:W-:Y:S01]  /*4ed0*/  UMOV UR9, UR39 ;  /* 0x0000002700097c82 */ /* 0x010fe20008000000 */
[----:B------:R-:W-:Y:S05]  /*4ee0*/  BRA.U UP0, `(.L_x_83) ;  /* 0xfffffff900ec7547 */ /* 0x000fea000b83ffff */
.L_x_80:
[----:B--2---:R-:W-:Y:S01]  /*4ef0*/  UIADD3 UR4, UPT, UPT, UR67, 0xe0, URZ ;  /* 0x000000e043047890 */ /* 0x004fe2000fffe0ff */
[----:B------:R-:W-:-:S08]  /*4f00*/  UMOV UR38, UR52 ;  /* 0x0000003400267c82 */ /* 0x000fd00008000000 */
[----:B------:R2:W-:Y:S01]  /*4f10*/  UTCBAR.2CTA.MULTICAST [UR4], URZ, UR73 ;  /* 0x000000ff040073e9 */ /* 0x0005e20008200849 */
[----:B------:R-:W-:Y:S02]  /*4f20*/  NOP ;  /* 0x0000000000007918 */ /* 0x000fe40000000000 */
.L_x_78:
[----:B------:R-:W-:Y:S01]  /*4f30*/  R2UR UR5, R90 ;  /* 0x000000005a0572ca */ /* 0x000fe200000e0000 */
[----:B--2---:R-:W-:Y:S01]  /*4f40*/  UIADD3 UR4, UPT, UPT, UR69, 0x1, URZ ;  /* 0x0000000145047890 */ /* 0x004fe2000fffe0ff */
[----:B------:R-:W-:-:S03]  /*4f50*/  ISETP.NE.AND P0, PT, R11, 0x2, PT ;  /* 0x000000020b00780c */ /* 0x000fc60003f05270 */
[----:B------:R-:W-:Y:S01]  /*4f60*/  UISETP.NE.AND UP0, UPT, UR4, 0x2, UPT ;  /* 0x000000020400788c */ /* 0x000fe2000bf05270 */
[----:B-1----:R-:W-:Y:S02]  /*4f70*/  SEL R3, RZ, 0x1, P0 ;  /* 0x00000001ff037807 */ /* 0x002fe40000000000 */
[----:B------:R-:W-:Y:S01]  /*4f80*/  SEL R11, R11, RZ, P0 ;  /* 0x000000ff0b0b7207 */ /* 0x000fe20000000000 */
[----:B------:R-:W-:Y:S01]  /*4f90*/  USEL UR69, UR4, URZ, UP0 ;  /* 0x000000ff04457287 */ /* 0x000fe20008000000 */
[----:B------:R-:W-:-:S03]  /*4fa0*/  LOP3.LUT R10, R10, R3, RZ, 0x3c, !PT ;  /* 0x000000030a0a7212 */ /* 0x000fc600078e3cff */
[----:B------:R-:W-:Y:S02]  /*4fb0*/  UIADD3 UR25, UPT, UPT, UR66, UR5, URZ ;  /* 0x0000000542197290 */ /* 0x000fe4000fffe0ff */
[----:B------:R-:W-:-:S06]  /*4fc0*/  USEL UR5, URZ, 0x1, UP0 ;  /* 0x00000001ff057887 */ /* 0x000fcc0008000000 */
[----:B------:R-:W-:Y:S01]  /*4fd0*/  LOP3.LUT R12, R12, UR5, RZ, 0x3c, !PT ;  /* 0x000000050c0c7c12 */ /* 0x000fe2000f8e3cff */
[----:B------:R-:W-:Y:S06]  /*4fe0*/  BRA.U UP2, `(.L_x_84) ;  /* 0xfffffff1026c7547 */ /* 0x000fec000b83ffff */
[----:B------:R-:W1:Y:S01]  /*4ff0*/  S2UR UR8, SR_CgaCtaId ;  /* 0x00000000000879c3 */ /* 0x000e620000008800 */
[----:B------:R-:W-:Y:S02]  /*5000*/  ELECT P0, URZ, PT ;  /* 0x0000000000ff782f */ /* 0x000fe40003800000 */
[----:B------:R-:W-:Y:S01]  /*5010*/  R2UR UR5, R2 ;  /* 0x00000000020572ca */ /* 0x000fe200000e0000 */
[----:B------:R-:W-:Y:S01]  /*5020*/  UMOV UR4, 0x40 ;  /* 0x0000004000047882 */ /* 0x000fe20000000000 */
[----:B------:R-:W-:-:S03]  /*5030*/  IMAD.MOV.U32 R2, RZ, RZ, 0x1 ;  /* 0x00000001ff027424 */ /* 0x000fc600078e00ff */
[----:B------:R-:W-:Y:S08]  /*5040*/  UVIRTCOUNT.DEALLOC.SMPOOL 0x80 ;  /* 0x000000800000784c */ /* 0x000ff00000000000 */
[----:B------:R-:W-:Y:S02]  /*5050*/  UISETP.NE.AND UP0, UPT, UR5, URZ, UPT ;  /* 0x000000ff0500728c */ /* 0x000fe4000bf05270 */
[----:B-1----:R-:W-:-:S09]  /*5060*/  ULEA UR8, UR8, UR4, 0x18 ;  /* 0x0000000408087291 */ /* 0x002fd2000f8ec0ff */
[----:B------:R1:W-:Y:S01]  /*5070*/  @P0 STS.U8 [UR8+0x1c], R2 ;  /* 0x00001c02ff000988 */ /* 0x0003e20008000008 */
[----:B------:R-:W-:Y:S05]  /*5080*/  BRA.U UP0, `(.L_x_85) ;  /* 0x0000000100587547 */ /* 0x000fea000b800000 */
[----:B------:R-:W-:Y:S01]  /*5090*/  UIADD3 UR5, UPT, UPT, UR43, 0xf0, URZ ;  /* 0x000000f02b057890 */ /* 0x000fe2000fffe0ff */
[----:B------:R-:W-:-:S03]  /*50a0*/  SHF.L.U32 R3, R12, 0x1f, RZ ;  /* 0x0000001f0c037819 */ /* 0x000fc600000006ff */
[----:B------:R-:W-:-:S09]  /*50b0*/  ULEA UR4, UR69, UR5, 0x3 ;  /* 0x0000000545047291 */ /* 0x000fd2000f8e18ff */
[----:B------:R-:W2:Y:S02]  /*50c0*/  SYNCS.PHASECHK.TRANS64.TRYWAIT P0, [UR4], R3 ;  /* 0x00000003ff0075a7 */ /* 0x000ea40008001104 */
[----:B--2---:R-:W-:Y:S05]  /*50d0*/  @!P0 BRA `(.L_x_86) ;  /* 0x0000004800748947 */ /* 0x004fea0003800000 */
.L_x_172:
[----:B------:R-:W-:-:S04]  /*50e0*/  UIADD3 UR4, UPT, UPT, UR69, 0x1, URZ ;  /* 0x0000000145047890 */ /* 0x000fc8000fffe0ff */
[----:B------:R-:W-:-:S04]  /*50f0*/  UISETP.NE.AND UP1, UPT, UR4, 0x2, UPT ;  /* 0x000000020400788c */ /* 0x000fc8000bf25270 */
[----:B------:R-:W-:Y:S02]  /*5100*/  USEL UR6, URZ, 0x1, UP1 ;  /* 0x00000001ff067887 */ /* 0x000fe40008800000 */
[----:B------:R-:W-:-:S04]  /*5110*/  USEL UR4, UR4, URZ, UP1 ;  /* 0x000000ff04047287 */ /* 0x000fc80008800000 */
[----:B------:R-:W-:Y:S01]  /*5120*/  ULEA UR4, UR4, UR5, 0x3 ;  /* 0x0000000504047291 */ /* 0x000fe2000f8e18ff */
[----:B-1----:R-:W-:-:S04]  /*5130*/  LOP3.LUT R3, R12, UR6, RZ, 0x3c, !PT ;  /* 0x000000060c037c12 */ /* 0x002fc8000f8e3cff */
[----:B------:R-:W-:Y:S01]  /*5140*/  SHF.L.U32 R3, R3, 0x1f, RZ ;  /* 0x0000001f03037819 */ /* 0x000fe200000006ff */
[----:B------:R-:W-:-:S04]  /*5150*/  IMAD.U32 R2, RZ, RZ, UR4 ;  /* 0x00000004ff027e24 */ /* 0x000fc8000f8e00ff */
[----:B------:R1:W2:Y:S03]  /*5160*/  SYNCS.PHASECHK.TRANS64.TRYWAIT P0, [R2+URZ], R3 ;  /* 0x00000003020075a7 */ /* 0x0002a600080011ff */
[----:B--2---:R-:W-:Y:S05]  /*5170*/  @!P0 NANOSLEEP.SYNCS 0x989680 ;  /* 0x009896800000895d */ /* 0x004fea0003900000 */
[----:B------:R-:W2:Y:S02]  /*5180*/  @!P0 SYNCS.PHASECHK.TRANS64 P0, [R2+URZ], R3 ;  /* 0x00000003020085a7 */ /* 0x000ea400080010ff */
[----:B--2---:R-:W-:Y:S05]  /*5190*/  @P0 BRA `(.L_x_87) ;  /* 0x0000000000240947 */ /* 0x004fea0003800000 */
.L_x_88:
[----:B--2---:R2:W4:Y:S02]  /*51a0*/  SYNCS.PHASECHK.TRANS64.TRYWAIT P0, [R2+URZ], R3 ;  /* 0x00000003020075a7 */ /* 0x00452400080011ff */
[----:B----4-:R-:W-:Y:S05]  /*51b0*/  @!P0 NANOSLEEP.SYNCS 0x989680 ;  /* 0x009896800000895d */ /* 0x010fea0003900000 */
[----:B------:R-:W4:Y:S02]  /*51c0*/  @!P0 SYNCS.PHASECHK.TRANS64 P0, [R2+URZ], R3 ;  /* 0x00000003020085a7 */ /* 0x000f2400080010ff */
[----:B----4-:R-:W-:Y:S05]  /*51d0*/  @!P0 BRA `(.L_x_88) ;  /* 0xfffffffc00f08947 */ /* 0x010fea000383ffff */
[----:B------:R-:W-:Y:S05]  /*51e0*/  BRA `(.L_x_87) ;  /* 0x0000000000107947 */ /* 0x000fea0003800000 */
.L_x_85:
[----:B------:R-:W-:Y:S01]  /*51f0*/  R2UR UR5, R0 ;  /* 0x00000000000572ca */ /* 0x000fe200000e0000 */
[----:B------:R-:W-:-:S12]  /*5200*/  UIADD3 UR4, UPT, UPT, UR43, 0x120, URZ ;  /* 0x000001202b047890 */ /* 0x000fd8000fffe0ff */
[----:B------:R-:W-:-:S09]  /*5210*/  UPRMT UR4, UR5, 0x654, UR4 ;  /* 0x0000065405047896 */ /* 0x000fd20008000004 */
[----:B------:R-:W-:Y:S03]  /*5220*/  SYNCS.ARRIVE.TRANS64.RED.A1T0 RZ, [UR4], RZ ;  /* 0x000000ffffff79a7 */ /* 0x000fe60008100404 */
.L_x_87:
[----:B-12---:R-:W-:Y:S01]  /*5230*/  SHF.L.U32 R3, RZ, 0x1f, RZ ;  /* 0x0000001fff037819 */ /* 0x006fe200000006ff */
[----:B------:R-:W-:Y:S01]  /*5240*/  UIADD3 UR4, UPT, UPT, UR43, 0x120, URZ ;  /* 0x000001202b047890 */ /* 0x000fe2000fffe0ff */
[----:B------:R-:W-:Y:S02]  /*5250*/  PLOP3.LUT P0, PT, PT, PT, UP0, 0x80, 0x8 ;  /* 0x000000000008781c */ /* 0x000fe40003f0f008 */
[----:B---3--:R-:W1:Y:S02]  /*5260*/  SYNCS.PHASECHK.TRANS64.TRYWAIT P1, [UR43+0x120], R3 ;  /* 0x00012003ff0075a7 */ /* 0x008e64000802112b */
[----:B-1----:R-:W-:Y:S09]  /*5270*/  @!P1 BRA `(.L_x_89) ;  /* 0x0000004800249947 */ /* 0x002ff20003800000 */
.L_x_174:
[----:B------:R-:W-:Y:S01]  /*5280*/  R2UR UR5, R0 ;  /* 0x00000000000572ca */ /* 0x000fe200000e0000 */
[----:B------:R-:W-:-:S12]  /*5290*/  UMOV UR6, 0x1 ;  /* 0x0000000100067882 */ /* 0x000fd80000000000 */
[----:B------:R-:W-:-:S03]  /*52a0*/  @!UP0 UPRMT UR4, UR5, 0x654, UR4 ;  /* 0x0000065405048896 */ /* 0x000fc60008000004 */
[----:B------:R-:W-:-:S06]  /*52b0*/  UMOV UR5, 0xffff ;  /* 0x0000ffff00057882 */ /* 0x000fcc0000000000 */
[----:B------:R-:W-:Y:S01]  /*52c0*/  @!P0 SYNCS.ARRIVE.TRANS64.RED.A1T0 RZ, [UR4], RZ ;  /* 0x000000ffffff89a7 */ /* 0x000fe20008100404 */
[----:B------:R-:W-:Y:S01]  /*52d0*/  NOP ;  /* 0x0000000000007918 */ /* 0x000fe20000000000 */
[----:B------:R-:W2:Y:S01]  /*52e0*/  LDS R0, [UR8+0x14] ;  /* 0x00001408ff007984 */ /* 0x000ea20008000800 */
[----:B------:R-:W-:-:S04]  /*52f0*/  ULOP3.LUT UR4, UR36, 0xffff, URZ, 0xc0, !UPT ;  /* 0x0000ffff24047892 */ /* 0x000fc8000f8ec0ff */
[----:B------:R-:W-:-:S04]  /*5300*/  USHF.R.U32.HI UR4, URZ, 0x5, UR4 ;  /* 0x00000005ff047899 */ /* 0x000fc80008011604 */
[----:B------:R-:W-:Y:S02]  /*5310*/  USHF.L.U32 UR5, UR5, UR4, URZ ;  /* 0x0000000405057299 */ /* 0x000fe400080006ff */
[----:B------:R-:W-:-:S04]  /*5320*/  USHF.L.U32 UR4, UR6, UR4, URZ ;  /* 0x0000000406047299 */ /* 0x000fc800080006ff */
[----:B--2---:R-:W-:-:S04]  /*5330*/  LOP3.LUT R0, R0, UR5, RZ, 0xc0, !PT ;  /* 0x0000000500007c12 */ /* 0x004fc8000f8ec0ff */
[----:B------:R-:W-:-:S13]  /*5340*/  ISETP.NE.AND P0, PT, R0, UR5, PT ;  /* 0x0000000500007c0c */ /* 0x000fda000bf05270 */
[----:B------:R-:W-:Y:S05]  /*5350*/  @P0 BRA `(.L_x_90) ;  /* 0x0000000000580947 */ /* 0x000fea0003800000 */
[----:B------:R-:W2:Y:S02]  /*5360*/  LDS R0, [UR8+0x18] ;  /* 0x00001808ff007984 */ /* 0x000ea40008000800 */
[----:B--2---:R-:W-:-:S04]  /*5370*/  LOP3.LUT R0, R0, UR4, RZ, 0xc0, !PT ;  /* 0x0000000400007c12 */ /* 0x004fc8000f8ec0ff */
[----:B------:R-:W-:-:S13]  /*5380*/  ISETP.NE.AND P0, PT, R0, UR4, PT ;  /* 0x0000000400007c0c */ /* 0x000fda000bf05270 */
[----:B------:R-:W-:Y:S05]  /*5390*/  @P0 BRA `(.L_x_91) ;  /* 0x00000000003c0947 */ /* 0x000fea0003800000 */
[----:B-1----:R-:W1:Y:S01]  /*53a0*/  S2R R2, SR_LANEID ;  /* 0x0000000000027919 */ /* 0x002e620000000000 */
[----:B------:R-:W-:Y:S01]  /*53b0*/  ULOP3.LUT UR5, URZ, UR5, URZ, 0x33, !UPT ;  /* 0x00000005ff057292 */ /* 0x000fe2000f8e33ff */
[----:B------:R-:W-:Y:S01]  /*53c0*/  LOP3.LUT R4, RZ, UR4, RZ, 0x33, !PT ;  /* 0x00000004ff047c12 */ /* 0x000fe2000f8e33ff */
[----:B------:R-:W-:Y:S02]  /*53d0*/  VOTEU.ANY UR4, UPT, PT ;  /* 0x0000000000047886 */ /* 0x000fe400038e0100 */
[----:B------:R-:W-:Y:S01]  /*53e0*/  UFLO.U32 UR4, UR4 ;  /* 0x00000004000472bd */ /* 0x000fe200080e0000 */
[----:B------:R-:W2:Y:S01]  /*53f0*/  REDUX UR6, R4 ;  /* 0x00000000040673c4 */ /* 0x000ea20000000000 */
[----:B------:R-:W-:-:S06]  /*5400*/  IMAD.U32 R0, RZ, RZ, UR5 ;  /* 0x00000005ff007e24 */ /* 0x000fcc000f8e00ff */
[----:B------:R3:W-:Y:S01]  /*5410*/  UTCATOMSWS.AND URZ, UR5 ;  /* 0x0000000500ff79e3 */ /* 0x0007e20008000000 */
[----:B------:R-:W4:Y:S01]  /*5420*/  REDUX UR7, R0 ;  /* 0x00000000000773c4 */ /* 0x000f220000000000 */
[----:B-1----:R-:W-:Y:S01]  /*5430*/  ISETP.EQ.U32.AND P0, PT, R2, UR4, PT ;  /* 0x0000000402007c0c */ /* 0x002fe2000bf02070 */
[----:B--2---:R-:W-:Y:S01]  /*5440*/  IMAD.U32 R2, RZ, RZ, UR6 ;  /* 0x00000006ff027e24 */ /* 0x004fe2000f8e00ff */
[----:B----4-:R-:W-:-:S11]  /*5450*/  MOV R3, UR7 ;  /* 0x0000000700037c02 */ /* 0x010fd60008000f00 */
[----:B------:R3:W-:Y:S04]  /*5460*/  @P0 ATOMS.AND RZ, [UR8+0x14], R3 ;  /* 0x00001403ffff098c */ /* 0x0007e8000a800008 */
[----:B------:R3:W-:Y:S01]  /*5470*/  @P0 ATOMS.AND RZ, [UR8+0x18], R2 ;  /* 0x00001802ffff098c */ /* 0x0007e2000a800008 */
[----:B------:R-:W-:Y:S05]  /*5480*/  BRA `(.L_x_92) ;  /* 0x0000000000147947 */ /* 0x000fea0003800000 */
.L_x_91:
[----:B-1----:R-:W-:Y:S02]  /*5490*/  MOV R2, 0x54b0 ;  /* 0x000054b000027802 */ /* 0x002fe40000000f00 */
[----:B-----5:R-:W-:Y:S05]  /*54a0*/  CALL.REL.NOINC `($__internal_0_$__cuda_sm10x_tcgen05_guardrail_trap_col_being_dealloced_not_returned_by_alloc) ;  /* 0x00000048008c7944 */ /* 0x020fea0003c00000 */
[----:B------:R-:W-:Y:S05]  /*54b0*/  BRA `(.L_x_92) ;  /* 0x0000000000087947 */ /* 0x000fea0003800000 */
.L_x_90:
[----:B-1----:R-:W-:Y:S02]  /*54c0*/  MOV R2, 0x54e0 ;  /* 0x000054e000027802 */ /* 0x002fe40000000f00 */
[----:B-----5:R-:W-:Y:S05]  /*54d0*/  CALL.REL.NOINC `($__internal_2_$__cuda_sm10x_tcgen05_guardrail_trap_unallocated_columns_being_dealloced) ;  /* 0x0000004800987944 */ /* 0x020fea0003c00000 */
.L_x_92:
[----:B------:R-:W-:Y:S01]  /*54e0*/  NOP ;  /* 0x0000000000007918 */ /* 0x000fe20000000000 */
[----:B---3--:R-:W-:Y:S05]  /*54f0*/  EXIT ;  /* 0x000000000000794d */ /* 0x008fea0003800000 */
.L_x_63:
[----:B------:R-:W-:-:S09]  /*5500*/  UISETP.NE.OR UP0, UPT, UR22, 0x3, !UP4 ;  /* 0x000000031600788c */ /* 0x000fd2000e705670 */
[----:B------:R-:W-:Y:S05]  /*5510*/  BRA.U UP0, `(.L_x_93) ;  /* 0x0000000d00f07547 */ /* 0x000fea000b800000 */
[----:B------:R-:W1:Y:S01]  /*5520*/  LDCU UR33, c[0x0][0x370] ;  /* 0x00006e00ff2177ac */ /* 0x000e620008000800 */
[----:B------:R-:W2:Y:S01]  /*5530*/  LDC.64 R16, c[0x0][0x348] ;  /* 0x0000d200ff107b82 */ /* 0x000ea20000000a00 */
[----:B------:R-:W-:Y:S02]  /*5540*/  HFMA2 R13, -RZ, RZ, 0, 0 ;  /* 0x00000000ff0d7431 */ /* 0x000fe400000001ff */
[----:B------:R-:W-:Y:S01]  /*5550*/  IMAD.MOV.U32 R15, RZ, RZ, 0x1 ;  /* 0x00000001ff0f7424 */ /* 0x000fe200078e00ff */
[----:B------:R-:W1:Y:S01]  /*5560*/  LDCU.128 UR28, c[0x0][0xf10] ;  /* 0x0001e200ff1c77ac */ /* 0x000e620008000c00 */
[----:B------:R-:W-:Y:S01]  /*5570*/  IMAD.MOV.U32 R14, RZ, RZ, RZ ;  /* 0x000000ffff0e7224 */ /* 0x000fe200078e00ff */
[----:B------:R-:W-:Y:S01]  /*5580*/  MOV R7, 0x2000 ;  /* 0x0000200000077802 */ /* 0x000fe20000000f00 */
[----:B------:R-:W3:Y:S01]  /*5590*/  LDCU UR32, c[0x0][0x374] ;  /* 0x00006e80ff2077ac */ /* 0x000ee20008000800 */
[----:B------:R-:W4:Y:S01]  /*55a0*/  LDC.64 R2, c[0x0][0xc88] ;  /* 0x00032200ff027b82 */ /* 0x000f220000000a00 */
[----:B------:R-:W3:Y:S01]  /*55b0*/  LDCU UR15, c[0x0][0xf0c] ;  /* 0x0001e180ff0f77ac */ /* 0x000ee20008000800 */
[----:B------:R-:W3:Y:S06]  /*55c0*/  LDCU UR37, c[0x0][0xf20] ;  /* 0x0001e400ff2577ac */ /* 0x000eec0008000800 */
[----:B------:R-:W2:Y:S01]  /*55d0*/  LDC.64 R4, c[0x0][0xc90] ;  /* 0x00032400ff047b82 */ /* 0x000ea20000000a00 */
[----:B------:R-:W3:Y:S01]  /*55e0*/  LDCU UR4, c[0x0][0xf30] ;  /* 0x0001e600ff0477ac */ /* 0x000ee20008000800 */
[----:B-1----:R-:W-:-:S02]  /*55f0*/  UIMAD.WIDE.U32 UR6, UR33, UR28, URZ ;  /* 0x0000001c210672a5 */ /* 0x002fc4000f8e00ff */
[----:B---3--:R-:W-:Y:S01]  /*5600*/  UIMAD.WIDE.U32 UR8, UR32, UR31, URZ ;  /* 0x0000001f200872a5 */ /* 0x008fe2000f8e00ff */
[----:B------:R-:W-:Y:S01]  /*5610*/  UMOV UR24, 0x400 ;  /* 0x0000040000187882 */ /* 0x000fe20000000000 */
[----:B------:R-:W-:-:S03]  /*5620*/  UPLOP3.LUT UP3, UPT, UPT, UPT, UPT, 0x40, 0x4 ;  /* 0x000000000004789c */ /* 0x000fc60003f6e870 */
[----:B------:R-:W-:Y:S01]  /*5630*/  UMOV UR6, UR7 ;  /* 0x0000000700067c82 */ /* 0x000fe20008000000 */
[----:B------:R-:W-:Y:S01]  /*5640*/  UISETP.GE.AND UP0, UPT, UR40, 0x1, UPT ;  /* 0x000000012800788c */ /* 0x000fe2000bf06270 */
[----:B------:R-:W-:Y:S01]  /*5650*/  UMOV UR34, UR9 ;  /* 0x0000000900227c82 */ /* 0x000fe20008000000 */
[----:B------:R-:W-:Y:S01]  /*5660*/  UISETP.NE.AND UP4, UPT, UR40, 0x1, UPT ;  /* 0x000000012800788c */ /* 0x000fe2000bf85270 */
[----:B------:R-:W1:Y:S01]  /*5670*/  LDCU.64 UR16, c[0x0][0xf28] ;  /* 0x0001e500ff1077ac */ /* 0x000e620008000a00 */
[----:B------:R-:W-:Y:S02]  /*5680*/  ULEA UR24, UR57, UR24, 0x18 ;  /* 0x0000001839187291 */ /* 0x000fe4000f8ec0ff */
[----:B------:R-:W-:Y:S02]  /*5690*/  UISETP.NE.AND UP6, UPT, UR15, 0x1, UPT ;  /* 0x000000010f00788c */ /* 0x000fe4000bfc5270 */
[----:B------:R-:W-:Y:S02]  /*56a0*/  UISETP.NE.AND UP5, UPT, UR30, 0x1, UPT ;  /* 0x000000011e00788c */ /* 0x000fe4000bfa5270 */
[----:B------:R-:W-:-:S02]  /*56b0*/  USHF.R.U32.HI UR35, URZ, UR29, UR6 ;  /* 0x0000001dff237299 */ /* 0x000fc40008011606 */
[----:B------:R-:W-:Y:S02]  /*56c0*/  USHF.R.U32.HI UR34, URZ, UR37, UR34 ;  /* 0x00000025ff227299 */ /* 0x000fe40008011622 */
[----:B------:R-:W-:Y:S01]  /*56d0*/  UISETP.NE.AND UP2, UPT, UR4, 0x1, UPT ;  /* 0x000000010400788c */ /* 0x000fe2000bf45270 */
[----:B------:R-:W-:-:S10]  /*56e0*/  UMOV UR12, URZ ;  /* 0x000000ff000c7c82 */ /* 0x000fd40008000000 */
.L_x_102:
[C---:B------:R-:W-:Y:S02]  /*56f0*/  LEA R12, R14.reuse, UR24, 0x3 ;  /* 0x000000180e0c7c11 */ /* 0x040fe4000f8e18ff */
[----:B------:R-:W-:Y:S02]  /*5700*/  SHF.L.U32 R9, R13, 0x1f, RZ ;  /* 0x0000001f0d097819 */ /* 0x000fe400000006ff */
[----:B------:R-:W-:Y:S02]  /*5710*/  LEA R10, R14, UR24, 0x4 ;  /* 0x000000180e0a7c11 */ /* 0x000fe4000f8e20ff */
[----:B---3--:R-:W3:Y:S02]  /*5720*/  SYNCS.PHASECHK.TRANS64.TRYWAIT P0, [R12+URZ+0xc0], R9 ;  /* 0x0000c0090c0075a7 */ /* 0x008ee400080011ff */
[----:B---3--:R-:W-:Y:S05]  /*5730*/  @!P0 BRA `(.L_x_94) ;  /* 0x00000044000c8947 */ /* 0x008fea0003800000 */
.L_x_175:
[----:B---3--:R-:W3:Y:S01]  /*5740*/  LDS.128 R8, [R10+0x130] ;  /* 0x000130000a087984 */ /* 0x008ee20000000c00 */
[----:B------:R-:W-:Y:S01]  /*5750*/  UISETP.GE.AND UP0, UPT, UR40, 0x1, UPT ;  /* 0x000000012800788c */ /* 0x000fe2000bf06270 */
[----:B------:R-:W-:Y:S01]  /*5760*/  @!PT LDS RZ, [RZ] ;  /* 0x00000000fffff984 */ /* 0x000fe20000000800 */
[----:B------:R-:W-:Y:S01]  /*5770*/  @!PT LDS RZ, [RZ] ;  /* 0x00000000fffff984 */ /* 0x000fe20000000800 */
[----:B------:R-:W-:Y:S01]  /*5780*/  @!PT LDS RZ, [RZ] ;  /* 0x00000000fffff984 */ /* 0x000fe20000000800 */
[----:B------:R-:W-:Y:S01]  /*5790*/  @!PT LDS RZ, [RZ] ;  /* 0x00000000fffff984 */ /* 0x000fe20000000800 */
[----:B------:R1:W-:Y:S06]  /*57a0*/  MEMBAR.ALL.CTA ;  /* 0x0000000000007992 */ /* 0x0003ec0000008000 */
[----:B-1----:R-:W1:Y:S01]  /*57b0*/  FENCE.VIEW.ASYNC.S ;  /* 0x00000000000073c6 */ /* 0x002e620000000000 */
[----:B---3--:R-:W-:Y:S11]  /*57c0*/  LOP3.LUT P0, RZ, R10, 0x1, RZ, 0xc0, !PT ;  /* 0x000000010aff7812 */ /* 0x008ff6000780c0ff */
[----:B------:R-:W-:Y:S02]  /*57d0*/  @!UPT UIADD3 URZ, UPT, UPT, URZ, URZ, URZ ;  /* 0x000000fffffff290 */ /* 0x000fe4000fffe0ff */
[----:B-1----:R-:W-:Y:S01]  /*57e0*/  VOTEU.ANY UP1, P0 ;  /* 0x0000000000ff7886 */ /* 0x002fe20000020100 */
[----:B------:R-:W-:Y:S11]  /*57f0*/  PLOP3.LUT P0, PT, PT, PT, UP1, 0x80, 0x8 ;  /* 0x000000000008781c */ /* 0x000ff60003f0f018 */
[----:B------:R-:W-:Y:S02]  /*5800*/  @!UPT UIADD3 URZ, UPT, UPT, URZ, URZ, URZ ;  /* 0x000000fffffff290 */ /* 0x000fe4000fffe0ff */
[----:B------:R-:W-:Y:S02]  /*5810*/  @P0 SHF.R.U32.HI R0, RZ, 0x10, R9 ;  /* 0x00000010ff000819 */ /* 0x000fe40000011609 */
[----:B------:R-:W-:Y:S02]  /*5820*/  @P0 MOV R6, R8 ;  /* 0x0000000800060202 */ /* 0x000fe40000000f00 */
[----:B------:R-:W-:Y:S01]  /*5830*/  @P0 R2UR UR4, R0 ;  /* 0x00000000000402ca */ /* 0x000fe200000e0000 */
[----:B------:R-:W-:Y:S01]  /*5840*/  VIADD R0, R12, 0xd0 ;  /* 0x000000d00c007836 */ /* 0x000fe20000000000 */
[----:B------:R-:W-:Y:S02]  /*5850*/  @P0 LOP3.LUT R8, R9, 0xffff, RZ, 0xc0, !PT ;  /* 0x0000ffff09080812 */ /* 0x000fe400078ec0ff */
[----:B------:R-:W-:Y:S02]  /*5860*/  @P0 R2UR UR6, R6 ;  /* 0x00000000060602ca */ /* 0x000fe400000e0000 */
[----:B------:R-:W-:Y:S02]  /*5870*/  PRMT R0, RZ, 0x654, R0 ;  /* 0x00000654ff007816 */ /* 0x000fe40000000000 */
[----:B------:R-:W-:Y:S02]  /*5880*/  @P0 R2UR UR5, R8 ;  /* 0x00000000080502ca */ /* 0x000fe400000e0000 */
[----:B------:R1:W-:Y:S03]  /*5890*/  SYNCS.ARRIVE.TRANS64.RED.A1T0 RZ, [R0+URZ], RZ ;  /* 0x000000ff00ff79a7 */ /* 0x0003e600081004ff */
[----:B------:R-:W-:Y:S04]  /*58a0*/  @UP1 UMOV UR27, UR4 ;  /* 0x00000004001b1c82 */ /* 0x000fe80008000000 */
[----:B------:R-:W-:Y:S04]  /*58b0*/  @UP1 UMOV UR14, UR6 ;  /* 0x00000006000e1c82 */ /* 0x000fe80008000000 */
[----:B------:R-:W-:Y:S01]  /*58c0*/  @UP1 UMOV UR13, UR5 ;  /* 0x00000005000d1c82 */ /* 0x000fe20008000000 */
[----:B------:R-:W-:Y:S05]  /*58d0*/  BRA.U !UP0, `(.L_x_95) ;  /* 0x0000000108a47547 */ /* 0x000fea000b800000 */
[----:B------:R-:W-:Y:S02]  /*58e0*/  UIMAD.WIDE.U32 UR8, UR13, UR31, URZ ;  /* 0x0000001f0d0872a5 */ /* 0x000fe4000f8e00ff */
[----:B------:R-:W-:Y:S02]  /*58f0*/  UIMAD.WIDE.U32 UR10, UR14, UR28, URZ ;  /* 0x0000001c0e0a72a5 */ /* 0x000fe4000f8e00ff */
[----:B------:R-:W-:Y:S02]  /*5900*/  USEL UR4, UR32, UR34, !UP5 ;  /* 0x0000002220047287 */ /* 0x000fe4000e800000 */
[----:B------:R-:W-:Y:S02]  /*5910*/  USEL UR7, UR33, UR35, !UP6 ;  /* 0x0000002321077287 */ /* 0x000fe4000f000000 */
[----:B------:R-:W-:Y:S02]  /*5920*/  UIMAD.WIDE.U32 UR18, UR4, UR16, URZ ;  /* 0x00000010041272a5 */ /* 0x000fe4000f8e00ff */
[----:B------:R-:W-:Y:S01]  /*5930*/  UIMAD.WIDE.U32 UR20, UR7, UR16, URZ ;  /* 0x00000010071472a5 */ /* 0x000fe2000f8e00ff */
[----:B------:R-:W-:Y:S02]  /*5940*/  UMOV UR5, UR9 ;  /* 0x0000000900057c82 */ /* 0x000fe40008000000 */
[----:B------:R-:W-:Y:S03]  /*5950*/  USHF.R.U32.HI UR6, URZ, UR37, UR5 ;  /* 0x00000025ff067299 */ /* 0x000fe60008011605 */
[----:B------:R-:W-:Y:S01]  /*5960*/  UMOV UR5, UR11 ;  /* 0x0000000b00057c82 */ /* 0x000fe20008000000 */
[----:B------:R-:W-:Y:S02]  /*5970*/  USEL UR6, UR13, UR6, !UP5 ;  /* 0x000000060d067287 */ /* 0x000fe4000e800000 */
[----:B------:R-:W-:Y:S02]  /*5980*/  USHF.R.U32.HI UR8, URZ, UR29, UR5 ;  /* 0x0000001dff087299 */ /* 0x000fe40008011605 */
[----:B------:R-:W-:Y:S01]  /*5990*/  UIMAD.WIDE.U32 UR10, UR6, UR16, URZ ;  /* 0x00000010060a72a5 */ /* 0x000fe2000f8e00ff */
[----:B------:R-:W-:Y:S02]  /*59a0*/  UMOV UR5, UR19 ;  /* 0x0000001300057c82 */ /* 0x000fe40008000000 */
[----:B------:R-:W-:Y:S03]  /*59b0*/  @UP4 USHF.R.U32.HI UR4, URZ, UR17, UR5 ;  /* 0x00000011ff044299 */ /* 0x000fe60008011605 */
[----:B------:R-:W-:Y:S01]  /*59c0*/  UMOV UR5, UR21 ;  /* 0x0000001500057c82 */ /* 0x000fe20008000000 */
[----:B------:R-:W-:Y:S02]  /*59d0*/  UIMAD UR4, UR40, UR4, URZ ;  /* 0x00000004280472a4 */ /* 0x000fe4000f8e02ff */
[----:B------:R-:W-:Y:S02]  /*59e0*/  @UP4 USHF.R.U32.HI UR7, URZ, UR17, UR5 ;  /* 0x00000011ff074299 */ /* 0x000fe40008011605 */
[----:B------:R-:W-:Y:S02]  /*59f0*/  USEL UR5, UR14, UR8, !UP6 ;  /* 0x000000080e057287 */ /* 0x000fe4000f000000 */
[----:B------:R-:W-:Y:S02]  /*5a00*/  UIMAD UR8, UR40, UR7, URZ ;  /* 0x00000007280872a4 */ /* 0x000fe4000f8e02ff */
[----:B------:R-:W-:Y:S03]  /*5a10*/  UISETP.GE.AND UP0, UPT, UR6, UR4, UPT ;  /* 0x000000040600728c */ /* 0x000fe6000bf06270 */
[----:B------:R-:W-:Y:S01]  /*5a20*/  UMOV UR4, UR11 ;  /* 0x0000000b00047c82 */ /* 0x000fe20008000000 */
[----:B------:R-:W-:Y:S02]  /*5a30*/  UISETP.GE.OR UP0, UPT, UR5, UR8, UP0 ;  /* 0x000000080500728c */ /* 0x000fe40008706670 */
[----:B------:R-:W-:Y:S02]  /*5a40*/  USHF.R.U32.HI UR4, URZ, UR17, UR4 ;  /* 0x00000011ff047299 */ /* 0x000fe40008011604 */
[----:B------:R-:W-:Y:S02]  /*5a50*/  UIMAD.WIDE.U32 UR8, UR5, UR16, URZ ;  /* 0x00000010050872a5 */ /* 0x000fe4000f8e00ff */
[----:B------:R-:W-:Y:S04]  /*5a60*/  USEL UR10, UR6, UR4, !UP4 ;  /* 0x00000004060a7287 */ /* 0x000fe8000e000000 */
[----:B------:R-:W-:Y:S01]  /*5a70*/  UIADD3 UR11, UPT, UPT, -UR10, URZ, URZ ;  /* 0x000000ff0a0b7290 */ /* 0x000fe2000fffe1ff */
[----:B------:R-:W-:Y:S02]  /*5a80*/  @!UP0 UMOV UR4, UR9 ;  /* 0x0000000900048c82 */ /* 0x000fe40008000000 */
[----:B------:R-:W-:Y:S02]  /*5a90*/  @!UP0 USHF.R.U32.HI UR4, URZ, UR17, UR4 ;  /* 0x00000011ff048299 */ /* 0x000fe40008011604 */
[----:B------:R-:W-:Y:S02]  /*5aa0*/  UIMAD UR8, UR40, UR11, UR6 ;  /* 0x0000000b280872a4 */ /* 0x000fe4000f8e0206 */
[----:B------:R-:W-:Y:S04]  /*5ab0*/  @!UP0 USEL UR4, UR5, UR4, !UP4 ;  /* 0x0000000405048287 */ /* 0x000fe8000e000000 */
[----:B------:R-:W-:Y:S02]  /*5ac0*/  @!UP0 UIMAD UR8, UR7, UR8, UR4 ;  /* 0x00000008070882a4 */ /* 0x000fe4000f8e0204 */
[----:B------:R-:W-:Y:S02]  /*5ad0*/  @!UP0 UIADD3 UR9, UPT, UPT, UR10, -UR4, URZ ;  /* 0x800000040a098290 */ /* 0x000fe4000fffe0ff */
[----:B------:R-:W-:Y:S02]  /*5ae0*/  UIADD3 UR4, UPT, UPT, -UR5, URZ, URZ ;  /* 0x000000ff05047290 */ /* 0x000fe4000fffe1ff */
[----:B------:R-:W-:Y:S02]  /*5af0*/  UIADD3 UR7, UPT, UPT, -UR6, URZ, URZ ;  /* 0x000000ff06077290 */ /* 0x000fe4000fffe1ff */
[----:B------:R-:W-:Y:S02]  /*5b00*/  @!UP0 UIMAD UR6, UR9, UR40, UR5 ;  /* 0x00000028090682a4 */ /* 0x000fe4000f8e0205 */
[----:B------:R-:W-:Y:S02]  /*5b10*/  UIMAD UR14, UR15, UR4, UR14 ;  /* 0x000000040f0e72a4 */ /* 0x000fe4000f8e020e */
[----:B------:R-:W-:Y:S01]  /*5b20*/  UIMAD UR13, UR30, UR7, UR13 ;  /* 0x000000071e0d72a4 */ /* 0x000fe2000f8e020d */
[----:B------:R-:W-:Y:S02]  /*5b30*/  @!UP0 UMOV UR5, UR8 ;  /* 0x0000000800058c82 */ /* 0x000fe40008000000 */
[----:B------:R-:W-:Y:S02]  /*5b40*/  UIMAD UR14, UR5, UR15, UR14 ;  /* 0x0000000f050e72a4 */ /* 0x000fe4000f8e020e */
[----:B------:R-:W-:Y:S11]  /*5b50*/  UIMAD UR13, UR6, UR30, UR13 ;  /* 0x0000001e060d72a4 */ /* 0x000ff6000f8e020d */
[----:B------:R-:W-:Y:S01]  /*5b60*/  @!UPT UIADD3 URZ, UPT, UPT, URZ, URZ, URZ ;  /* 0x000000fffffff290 */ /* 0x000fe2000fffe0ff */
.L_x_95:
[----:B------:R-:W3:Y:S01]  /*5b70*/  @!UP2 LDCU.128 UR20, c[0x0][0xf10] ;  /* 0x0001e200ff14a7ac */ /* 0x000ee20008000c00 */
[C---:B--2---:R-:W-:Y:S02]  /*5b80*/  ISETP.NE.U32.AND P1, PT, R4.reuse, RZ, PT ;  /* 0x000000ff0400720c */ /* 0x044fe40003f25070 */
[----:B------:R-:W-:Y:S02]  /*5b90*/  ISETP.NE.U32.AND P0, PT, R4, RZ, PT ;  /* 0x000000ff0400720c */ /* 0x000fe40003f05070 */
[C---:B------:R-:W-:Y:S02]  /*5ba0*/  ISETP.NE.AND.EX P1, PT, R5.reuse, RZ, PT, P1 ;  /* 0x000000ff0500720c */ /* 0x040fe40003f25310 */
[----:B------:R-:W-:Y:S01]  /*5bb0*/  ISETP.NE.AND.EX P0, PT, R5, RZ, PT, P0 ;  /* 0x000000ff0500720c */ /* 0x000fe20003f05300 */
[----:B------:R-:W2:Y:S01]  /*5bc0*/  @!UP2 LDCU UR5, c[0x0][0xf0c] ;  /* 0x0001e180ff05a7ac */ /* 0x000ea20008000800 */
[----:B------:R-:W-:Y:S02]  /*5bd0*/  USHF.L.U32 UR11, UR26, 0x7, URZ ;  /* 0x000000071a0b7899 */ /* 0x000fe400080006ff */
[----:B------:R-:W-:Y:S02]  /*5be0*/  USHF.L.U32 UR10, UR25, 0x6, URZ ;  /* 0x00000006190a7899 */ /* 0x000fe400080006ff */
[----:B---3--:R-:W-:Y:S07]  /*5bf0*/  UIMAD.WIDE.U32 UR6, UR14, UR20, URZ ;  /* 0x000000140e0672a5 */ /* 0x008fee000f8e00ff */
[----:B------:R-:W-:Y:S01]  /*5c00*/  @!UP2 UMOV UR4, UR7 ;  /* 0x000000070004ac82 */ /* 0x000fe20008000000 */
[----:B--2---:R-:W-:Y:S02]  /*5c10*/  @!UP2 UISETP.NE.AND UP0, UPT, UR5, 0x1, UPT ;  /* 0x000000010500a88c */ /* 0x004fe4000bf05270 */
[----:B------:R-:W-:Y:S02]  /*5c20*/  @!UP2 USHF.R.U32.HI UR4, URZ, UR21, UR4 ;  /* 0x00000015ff04a299 */ /* 0x000fe40008011604 */
[----:B------:R-:W-:Y:S02]  /*5c30*/  UIMAD.WIDE.U32 UR6, UR13, UR23, URZ ;  /* 0x000000170d0672a5 */ /* 0x000fe4000f8e00ff */
[----:B------:R-:W-:Y:S02]  /*5c40*/  @!UP2 USEL UR8, UR14, UR4, !UP0 ;  /* 0x000000040e08a287 */ /* 0x000fe4000c000000 */
[----:B------:R-:W-:Y:S03]  /*5c50*/  @!UP2 UISETP.NE.AND UP0, UPT, UR22, 0x1, UPT ;  /* 0x000000011600a88c */ /* 0x000fe6000bf05270 */
[----:B------:R-:W-:Y:S02]  /*5c60*/  @!UP2 UMOV UR6, UR7 ;  /* 0x000000070006ac82 */ /* 0x000fe40008000000 */
[----:B------:R-:W2:Y:S02]  /*5c70*/  @!UP2 LDCU UR4, c[0x0][0xf20] ;  /* 0x0001e400ff04a7ac */ /* 0x000ea40008000800 */
[----:B--2---:R-:W-:Y:S04]  /*5c80*/  @!UP2 USHF.R.U32.HI UR6, URZ, UR4, UR6 ;  /* 0x00000004ff06a299 */ /* 0x004fe80008011606 */
[----:B------:R-:W-:Y:S04]  /*5c90*/  @!UP2 USEL UR6, UR13, UR6, !UP0 ;  /* 0x000000060d06a287 */ /* 0x000fe8000c000000 */
[----:B------:R-:W-:Y:S02]  /*5ca0*/  @!UP2 UIADD3 UR4, UPT, UPT, -UR8, UR6, URZ ;  /* 0x000000060804a290 */ /* 0x000fe4000fffe1ff */
[----:B------:R-:W-:Y:S02]  /*5cb0*/  @!UP2 UIADD3 UR6, UPT, UPT, UR8, -UR6, URZ ;  /* 0x800000060806a290 */ /* 0x000fe4000fffe0ff */
[----:B------:R-:W-:Y:S02]  /*5cc0*/  @!UP2 UIMAD UR14, UR4, UR5, UR14 ;  /* 0x00000005040ea2a4 */ /* 0x000fe4000f8e020e */
[----:B------:R-:W-:Y:S01]  /*5cd0*/  @!UP2 UIMAD UR13, UR6, UR22, UR13 ;  /* 0x00000016060da2a4 */ /* 0x000fe2000f8e020d */
[----:B------:R-:W-:Y:S11]  /*5ce0*/  BRA.U UP3, `(.L_x_96) ;  /* 0x0000000103107547 */ /* 0x000ff6000b800000 */
[----:B-1----:R-:W-:Y:S04]  /*5cf0*/  MOV R0, UR48 ;  /* 0x0000003000007c02 */ /* 0x002fe80008000f00 */
[----:B------:R-:W-:Y:S04]  /*5d00*/  SHF.L.U32 R9, R0, 0x1f, RZ ;  /* 0x0000001f00097819 */ /* 0x000fe800000006ff */
[----:B------:R-:W1:Y:S02]  /*5d10*/  SYNCS.PHASECHK.TRANS64.TRYWAIT P2, [UR24+0xb8], R9 ;  /* 0x0000b809ff0075a7 */ /* 0x000e640008041118 */
[----:B-1----:R-:W-:Y:S05]  /*5d20*/  @!P2 BRA `(.L_x_97) ;  /* 0x0000003c00a4a947 */ /* 0x002fea0003800000 */
.L_x_96:
[----:B------:R-:W-:Y:S05]  /*5d30*/  @!P1 BRA `(.L_x_98) ;  /* 0x0000000000309947 */ /* 0x000fea0003800000 */
[----:B----4-:R-:W-:Y:S01]  /*5d40*/  ISETP.NE.U32.AND P1, PT, R2, RZ, PT ;  /* 0x000000ff0200720c */ /* 0x010fe20003f25070 */
[----:B------:R-:W2:Y:S01]  /*5d50*/  LDCU.64 UR4, c[0x0][0x358] ;  /* 0x00006b00ff0477ac */ /* 0x000ea20008000a00 */
[----:B------:R-:W-:Y:S02]  /*5d60*/  IMAD.MOV.U32 R88, RZ, RZ, 0x1 ;  /* 0x00000001ff587424 */ /* 0x000fe400078e00ff */
[----:B------:R-:W-:Y:S11]  /*5d70*/  ISETP.NE.AND.EX P1, PT, R3, RZ, PT, P1 ;  /* 0x000000ff0300720c */ /* 0x000ff60003f25310 */
[----:B------:R-:W-:Y:S02]  /*5d80*/  @!UPT UIADD3 URZ, UPT, UPT, URZ, URZ, URZ ;  /* 0x000000fffffff290 */ /* 0x000fe4000fffe0ff */
[----:B-1----:R-:W1:Y:S01]  /*5d90*/  @P1 LDC.64 R8, c[0x0][0xc88] ;  /* 0x00032200ff081b82 */ /* 0x002e620000000a00 */
[----:B------:R-:W-:Y:S04]  /*5da0*/  @P1 IMAD R0, R4, UR36, RZ ;  /* 0x0000002404001c24 */ /* 0x000fe8000f8e02ff */
[----:B-1----:R-:W-:Y:S04]  /*5db0*/  @P1 IMAD.WIDE R8, R0, 0x4, R8 ;  /* 0x0000000400081825 */ /* 0x002fe800078e0208 */
[----:B------:R-:W-:Y:S01]  /*5dc0*/  HFMA2 R0, -RZ, RZ, 0, 5.9604644775390625e-08 ;  /* 0x00000001ff007431 */ /* 0x000fe200000001ff */
[----:B--2--5:R2:W5:Y:S04]  /*5dd0*/  @P1 LDG.E R41, desc[UR4][R8.64] ;  /* 0x0000000408291981 */ /* 0x024568000c1e1900 */
[----:B------:R-:W-:Y:S01]  /*5de0*/  @!P1 PRMT R88, R0, 0x7610, R88 ;  /* 0x0000761000589816 */ /* 0x000fe20000000058 */
[----:B--2---:R-:W3:Y:S06]  /*5df0*/  @!P1 LDC R41, c[0x0][0xc80] ;  /* 0x00032000ff299b82 */ /* 0x004eec0000000800 */
.L_x_98:
[----:B---3-5:R-:W-:Y:S01]  /*5e00*/  @!P0 FSETP.EQ.AND P1, PT, R41, RZ, PT ;  /* 0x000000ff2900820b */ /* 0x028fe20003f22000 */
[----:B------:R-:W-:Y:S01]  /*5e10*/  @!UPT UIADD3 URZ, UPT, UPT, URZ, URZ, URZ ;  /* 0x000000fffffff290 */ /* 0x000fe2000fffe0ff */
[----:B------:R-:W-:Y:S11]  /*5e20*/  @!P0 BRA `(.L_x_99) ;  /* 0x0000000000188947 */ /* 0x000ff60003800000 */
[----:B------:R-:W-:Y:S02]  /*5e30*/  LOP3.LUT P0, RZ, R88, 0xff, RZ, 0xc0, !PT ;  /* 0x000000ff58ff7812 */ /* 0x000fe4000780c0ff */
[----:B----4-:R-:W-:Y:S04]  /*5e40*/  ISETP.NE.U32.AND P1, PT, R2, RZ, PT ;  /* 0x000000ff0200720c */ /* 0x010fe80003f25070 */
[----:B------:R-:W-:Y:S04]  /*5e50*/  ISETP.NE.AND.EX P1, PT, R3, RZ, PT, P1 ;  /* 0x000000ff0300720c */ /* 0x000fe80003f25310 */
[----:B------:R-:W-:Y:S03]  /*5e60*/  PLOP3.LUT P1, PT, P1, PT, PT, 0x8, 0x80 ;  /* 0x000000000080781c */ /* 0x000fe60000f2e170 */
[----:B------:R-:W-:Y:S11]  /*5e70*/  @P0 FSETP.EQ.AND P1, PT, R41, RZ, PT ;  /* 0x000000ff2900020b */ /* 0x000ff60003f22000 */
[----:B------:R-:W-:Y:S02]  /*5e80*/  @!UPT UIADD3 URZ, UPT, UPT, URZ, URZ, URZ ;  /* 0x000000fffffff290 */ /* 0x000fe4000fffe0ff */
.L_x_99:
[----:B------:R-:W-:Y:S01]  /*5e90*/  ULEA UR4, UR12, UR24, 0x3 ;  /* 0x000000180c047291 */ /* 0x000fe2000f8e18ff */
[----:B-1----:R-:W-:Y:S02]  /*5ea0*/  SHF.L.U32 R9, R15, 0x1f, RZ ;  /* 0x0000001f0f097819 */ /* 0x002fe400000006ff */
[----:B------:R-:W-:Y:S04]  /*5eb0*/  ELECT P0, URZ, PT ;  /* 0x0000000000ff782f */ /* 0x000fe80003800000 */
[----:B------:R-:W-:Y:S02]  /*5ec0*/  PLOP3.LUT P1, PT, P1, P0, PT, 0xf2, 0x2f ;  /* 0x00000000002f781c */ /* 0x000fe40000f21e72 */
[----:B------:R-:W1:Y:S11]  /*5ed0*/  SYNCS.PHASECHK.TRANS64.TRYWAIT P2, [UR4+0x98], R9 ;  /* 0x00009809ff0075a7 */ /* 0x000e760008041104 */
[----:B------:R-:W-:Y:S05]  /*5ee0*/  @!P1 IADD3 R8, P0, PT, R16, 0x980, RZ ;  /* 0x0000098010089810 */ /* 0x000fea0007f1e0ff */
[----:B------:R-:W-:Y:S01]  /*5ef0*/  @!P1 IMAD.X R6, RZ, RZ, R17, P0 ;  /* 0x000000ffff069224 */ /* 0x000fe200000e0611 */
[----:B-1----:R-:W-:Y:S07]  /*5f00*/  @!P2 BRA `(.L_x_100) ;  /* 0x0000003c0044a947 */ /* 0x002fee0003800000 */
.L_x_178:
[----:B------:R-:W-:Y:S01]  /*5f10*/  @!P1 R2UR UR7, R6 ;  /* 0x00000000060792ca */ /* 0x000fe200000e0000 */
[----:B------:R-:W-:Y:S01]  /*5f20*/  UIADD3 UR5, UPT, UPT, UR12, 0x1, URZ ;  /* 0x000000010c057890 */ /* 0x000fe2000fffe0ff */
[----:B------:R-:W-:Y:S01]  /*5f30*/  @!P1 R2UR UR6, R8 ;  /* 0x00000000080692ca */ /* 0x000fe200000e0000 */
[----:B------:R-:W-:Y:S01]  /*5f40*/  UIADD3 UR9, UPT, UPT, UR4, 0x80, URZ ;  /* 0x0000008004097890 */ /* 0x000fe2000fffe0ff */
[----:B------:R-:W-:Y:S01]  /*5f50*/  @!P1 IMAD.MOV.U32 R6, RZ, RZ, 0x2000 ;  /* 0x00002000ff069424 */ /* 0x000fe200078e00ff */
[----:B------:R-:W-:Y:S01]  /*5f60*/  UISETP.NE.AND UP0, UPT, UR5, 0x3, UPT ;  /* 0x000000030500788c */ /* 0x000fe2000bf05270 */
[----:B------:R-:W-:Y:S01]  /*5f70*/  VIADD R14, R14, 0x1 ;  /* 0x000000010e0e7836 */ /* 0x000fe20000000000 */
[----:B------:R-:W-:Y:S01]  /*5f80*/  UMOV UR22, 0x0 ;  /* 0x0000000000167882 */ /* 0x000fe20000000000 */
[----:B------:R-:W-:Y:S01]  /*5f90*/  UMOV UR23, 0x10000000 ;  /* 0x1000000000177882 */ /* 0x000fe20000000000 */
[----:B------:R-:W-:Y:S04]  /*5fa0*/  UPRMT UR20, UR57, 0x654, UR9 ;  /* 0x0000065439147896 */ /* 0x000fe80008000009 */
[----:B-1----:R-:W-:Y:S01]  /*5fb0*/  IMAD.U32 R9, RZ, RZ, UR7 ;  /* 0x00000007ff097e24 */ /* 0x002fe2000f8e00ff */
[----:B------:R-:W-:Y:S01]  /*5fc0*/  USEL UR7, URZ, 0x1, UP0 ;  /* 0x00000001ff077887 */ /* 0x000fe20008000000 */
[----:B------:R-:W-:Y:S01]  /*5fd0*/  IMAD.U32 R8, RZ, RZ, UR6 ;  /* 0x00000006ff087e24 */ /* 0x000fe2000f8e00ff */
[----:B------:R-:W-:Y:S02]  /*5fe0*/  USEL UR6, UR5, URZ, UP0 ;  /* 0x000000ff05067287 */ /* 0x000fe40008000000 */
[----:B------:R-:W-:Y:S01]  /*5ff0*/  VOTEU.ALL UP0, P1 ;  /* 0x0000000000ff7886 */ /* 0x000fe20000800000 */
[----:B------:R-:W-:Y:S02]  /*6000*/  @!P1 R2UR UR19, R9 ;  /* 0x00000000091392ca */ /* 0x000fe400000e0000 */
[----:B------:R-:W-:Y:S02]  /*6010*/  @!P1 R2UR UR18, R8 ;  /* 0x00000000081292ca */ /* 0x000fe400000e0000 */
[----:B------:R-:W-:Y:S01]  /*6020*/  @!UP0 ULEA UR5, UR12, UR24, 0xd ;  /* 0x000000180c058291 */ /* 0x000fe2000f8e68ff */
[----:B------:R-:W-:Y:S02]  /*6030*/  LOP3.LUT R15, R15, UR7, RZ, 0x3c, !PT ;  /* 0x000000070f0f7c12 */ /* 0x000fe4000f8e3cff */
[----:B------:R-:W-:Y:S01]  /*6040*/  UMOV UR12, UR36 ;  /* 0x00000024000c7c82 */ /* 0x000fe20008000000 */
[----:B------:R-:W-:Y:S01]  /*6050*/  @!UP0 UIADD3 UR8, UPT, UPT, UR5, 0x200, URZ ;  /* 0x0000020005088890 */ /* 0x000fe2000fffe0ff */
[----:B------:R-:W-:Y:S01]  /*6060*/  SHF.L.U32 R0, R15, 0x1f, RZ ;  /* 0x0000001f0f007819 */ /* 0x000fe200000006ff */
[----:B------:R-:W-:Y:S01]  /*6070*/  VOTEU.ALL UP0, P1 ;  /* 0x0000000000ff7886 */ /* 0x000fe20000800000 */
[----:B------:R-:W-:Y:S06]  /*6080*/  ULEA UR5, UR6, UR24, 0x3 ;  /* 0x0000001806057291 */ /* 0x000fec000f8e18ff */
[----:B------:R1:W-:Y:S01]  /*6090*/  @!UP0 UTMALDG.3D [UR8], [UR18], desc[UR22] ;  /* 0x00001608120085b4 */ /* 0x0003e20008011000 */
[----:B------:R1:W-:Y:S01]  /*60a0*/  @!P1 SYNCS.ARRIVE.TRANS64.RED.A0TR RZ, [UR4+0x80], R6 ;  /* 0x00008006ffff99a7 */ /* 0x0003e20008300404 */
[----:B------:R-:W-:Y:S01]  /*60b0*/  SYNCS.ARRIVE.TRANS64.RED.A1T0 RZ, [UR20], RZ ;  /* 0x000000ffffff79a7 */ /* 0x000fe20008100414 */
[----:B------:R-:W2:Y:S02]  /*60c0*/  SYNCS.PHASECHK.TRANS64.TRYWAIT P0, [UR5+0x98], R0 ;  /* 0x00009800ff0075a7 */ /* 0x000ea40008001105 */
[----:B-12---:R-:W-:Y:S05]  /*60d0*/  @!P0 BRA `(.L_x_101) ;  /* 0x0000003800e88947 */ /* 0x006fea0003800000 */
.L_x_180:
[----:B------:R-:W-:Y:S01]  /*60e0*/  UIADD3 UR9, UPT, UPT, UR5, 0x80, URZ ;  /* 0x0000008005097890 */ /* 0x000fe2000fffe0ff */
[----:B------:R-:W-:Y:S01]  /*60f0*/  @!P1 IADD3 R6, P0, PT, R16, 0x980, RZ ;  /* 0x0000098010069810 */ /* 0x000fe20007f1e0ff */
[----:B------:R-:W-:Y:S01]  /*6100*/  UPLOP3.LUT UP3, UPT, UPT, UPT, UPT, 0x80, 0x8 ;  /* 0x000000000008789c */ /* 0x000fe20003f6f070 */
[----:B------:R-:W-:Y:S01]  /*6110*/  R2UR UR23, R90 ;  /* 0x000000005a1772ca */ /* 0x000fe200000e0000 */
[----:B------:R-:W-:Y:S01]  /*6120*/  UMOV UR20, 0x0 ;  /* 0x0000000000147882 */ /* 0x000fe20000000000 */
[----:B------:R-:W-:Y:S01]  /*6130*/  @!P1 R2UR UR7, R6 ;  /* 0x00000000060792ca */ /* 0x000fe200000e0000 */
[----:B-1----:R-:W-:Y:S01]  /*6140*/  @!P1 IMAD.X R0, RZ, RZ, R17, P0 ;  /* 0x000000ffff009224 */ /* 0x002fe200000e0611 */
[----:B------:R-:W-:Y:S01]  /*6150*/  UMOV UR21, 0x10000000 ;  /* 0x1000000000157882 */ /* 0x000fe20000000000 */
[----:B------:R-:W-:Y:S01]  /*6160*/  UMOV UR12, UR36 ;  /* 0x00000024000c7c82 */ /* 0x000fe20008000000 */
[----:B------:R-:W-:Y:S01]  /*6170*/  VOTEU.ALL UP0, P1 ;  /* 0x0000000000ff7886 */ /* 0x000fe20000800000 */
[----:B------:R-:W-:Y:S01]  /*6180*/  R2UR UR22, R91 ;  /* 0x000000005b1672ca */ /* 0x000fe200000e0000 */
[----:B------:R-:W-:Y:S01]  /*6190*/  UMOV UR36, UR27 ;  /* 0x0000001b00247c82 */ /* 0x000fe20008000000 */
[----:B------:R-:W-:Y:S02]  /*61a0*/  @!P1 R2UR UR4, R0 ;  /* 0x00000000000492ca */ /* 0x000fe400000e0000 */
[----:B------:R-:W-:Y:S01]  /*61b0*/  @!UP0 UIADD3 UR10, UPT, UPT, UR10, 0x20, URZ ;  /* 0x000000200a0a8890 */ /* 0x000fe2000fffe0ff */
[C---:B------:R-:W-:Y:S01]  /*61c0*/  ISETP.NE.AND P0, PT, R14.reuse, 0x2, PT ;  /* 0x000000020e00780c */ /* 0x040fe20003f05270 */
[----:B------:R-:W-:Y:S02]  /*61d0*/  UIADD3 UR25, UPT, UPT, UR13, UR23, URZ ;  /* 0x000000170d197290 */ /* 0x000fe4000fffe0ff */
[----:B------:R-:W-:Y:S01]  /*61e0*/  IMAD.U32 R8, RZ, RZ, UR7 ;  /* 0x00000007ff087e24 */ /* 0x000fe2000f8e00ff */
[----:B------:R-:W-:Y:S02]  /*61f0*/  SEL R0, RZ, 0x1, P0 ;  /* 0x00000001ff007807 */ /* 0x000fe40000000000 */
[----:B------:R-:W-:Y:S02]  /*6200*/  SEL R14, R14, RZ, P0 ;  /* 0x000000ff0e0e7207 */ /* 0x000fe40000000000 */
[----:B------:R-:W-:Y:S01]  /*6210*/  @!P1 R2UR UR18, R8 ;  /* 0x00000000081292ca */ /* 0x000fe200000e0000 */
[----:B------:R-:W-:Y:S01]  /*6220*/  UIADD3 UR26, UPT, UPT, UR14, UR22, URZ ;  /* 0x000000160e1a7290 */ /* 0x000fe2000fffe0ff */
[----:B------:R-:W-:Y:S01]  /*6230*/  IMAD.U32 R9, RZ, RZ, UR4 ;  /* 0x00000004ff097e24 */ /* 0x000fe2000f8e00ff */
[----:B------:R-:W-:Y:S01]  /*6240*/  @!UP0 ULEA UR4, UR6, UR24, 0xd ;  /* 0x0000001806048291 */ /* 0x000fe2000f8e68ff */
[----:B------:R-:W-:Y:S03]  /*6250*/  LOP3.LUT R13, R13, R0, RZ, 0x3c, !PT ;  /* 0x000000000d0d7212 */ /* 0x000fe600078e3cff */
[----:B------:R-:W-:Y:S01]  /*6260*/  @!P1 R2UR UR19, R9 ;  /* 0x00000000091392ca */ /* 0x000fe200000e0000 */
[----:B------:R-:W-:Y:S01]  /*6270*/  @!UP0 UIADD3 UR8, UPT, UPT, UR4, 0x200, URZ ;  /* 0x0000020004088890 */ /* 0x000fe2000fffe0ff */
[----:B------:R-:W-:Y:S01]  /*6280*/  VOTEU.ALL UP0, P1 ;  /* 0x0000000000ff7886 */ /* 0x000fe20000800000 */
[----:B------:R-:W-:Y:S10]  /*6290*/  UPRMT UR4, UR57, 0x654, UR9 ;  /* 0x0000065439047896 */ /* 0x000ff40008000009 */
[----:B------:R1:W-:Y:S01]  /*62a0*/  @!UP0 UTMALDG.3D [UR8], [UR18], desc[UR20] ;  /* 0x00001408120085b4 */ /* 0x0003e20008011000 */
[----:B------:R3:W-:Y:S01]  /*62b0*/  @!P1 SYNCS.ARRIVE.TRANS64.RED.A0TR RZ, [UR5+0x80], R7 ;  /* 0x00008007ffff99a7 */ /* 0x0007e20008300405 */
[----:B------:R-:W-:Y:S01]  /*62c0*/  SYNCS.ARRIVE.TRANS64.RED.A1T0 RZ, [UR4], RZ ;  /* 0x000000ffffff79a7 */ /* 0x000fe20008100404 */
[----:B------:R-:W-:Y:S04]  /*62d0*/  UIADD3 UR4, UPT, UPT, UR6, 0x1, URZ ;  /* 0x0000000106047890 */ /* 0x000fe8000fffe0ff */
[----:B------:R-:W-:Y:S04]  /*62e0*/  UISETP.NE.AND UP0, UPT, UR4, 0x3, UPT ;  /* 0x000000030400788c */ /* 0x000fe8000bf05270 */
[----:B------:R-:W-:Y:S06]  /*62f0*/  USEL UR5, URZ, 0x1, UP0 ;  /* 0x00000001ff057887 */ /* 0x000fec0008000000 */
[----:B------:R-:W-:Y:S01]  /*6300*/  LOP3.LUT R15, R15, UR5, RZ, 0x3c, !PT ;  /* 0x000000050f0f7c12 */ /* 0x000fe2000f8e3cff */
[----:B-1----:R-:W-:Y:S01]  /*6310*/  USEL UR12, UR4, URZ, UP0 ;  /* 0x000000ff040c7287 */ /* 0x002fe20008000000 */
[----:B------:R-:W-:Y:S11]  /*6320*/  BRA.U UP1, `(.L_x_102) ;  /* 0xfffffff101f07547 */ /* 0x000ff6000b83ffff */
[----:B------:R-:W-:Y:S01]  /*6330*/  UIADD3 UR24, UPT, UPT, UR24, 0x98, URZ ;  /* 0x0000009818187890 */ /* 0x000fe2000fffe0ff */
[----:B----4-:R-:W-:-:S03]  /*6340*/  SHF.L.U32 R3, R15, 0x1f, RZ ;  /* 0x0000001f0f037819 */ /* 0x010fc600000006ff */
[----:B------:R-:W-:-:S09]  /*6350*/  ULEA UR4, UR12, UR24, 0x3 ;  /* 0x000000180c047291 */ /* 0x000fd2000f8e18ff */
[----:B------:R-:W1:Y:S02]  /*6360*/  SYNCS.PHASECHK.TRANS64.TRYWAIT P0, [UR4], R3 ;  /* 0x00000003ff0075a7 */ /* 0x000e640008001104 */
[----:B-1----:R-:W-:Y:S05]  /*6370*/  @!P0 BRA `(.L_x_103) ;  /* 0x0000003800588947 */ /* 0x002fea0003800000 */
.L_x_182:
        /* <DEDUP_REMOVED lines=9> */
.L_x_184:
        /* <DEDUP_REMOVED lines=8> */
.L_x_105:
[----:B-1----:R1:W2:Y:S02]  /*6490*/  SYNCS.PHASECHK.TRANS64.TRYWAIT P0, [R0+URZ], R3 ;  /* 0x00000003000075a7 */ /* 0x0022a400080011ff */
[----:B--2---:R-:W-:Y:S05]  /*64a0*/  @!P0 NANOSLEEP.SYNCS 0x989680 ;  /* 0x009896800000895d */ /* 0x004fea0003900000 */
[----:B------:R-:W2:Y:S02]  /*64b0*/  @!P0 SYNCS.PHASECHK.TRANS64 P0, [R0+URZ], R3 ;  /* 0x00000003000085a7 */ /* 0x000ea400080010ff */
[----:B--2---:R-:W-:Y:S05]  /*64c0*/  @P0 EXIT ;  /* 0x000000000000094d */ /* 0x004fea0003800000 */
[----:B------:R-:W-:Y:S05]  /*64d0*/  BRA `(.L_x_105) ;  /* 0xfffffffc00ec7947 */ /* 0x000fea000383ffff */
.L_x_93:
[----:B------:R-:W-:-:S06]  /*64e0*/  UISETP.GE.AND UP0, UPT, UR22, 0x4, UPT ;  /* 0x000000041600788c */ /* 0x000fcc000bf06270 */
[----:B------:R-:W-:-:S13]  /*64f0*/  PLOP3.LUT P0, PT, PT, PT, UP0, 0x80, 0x8 ;  /* 0x000000000008781c */ /* 0x000fda0003f0f008 */
[----:B------:R-:W-:Y:S05]  /*6500*/  @!P0 EXIT ;  /* 0x000000000000894d */ /* 0x000fea0003800000 */
[----:B------:R-:W-:Y:S01]  /*6510*/  BAR.SYNC.DEFER_BLOCKING 0x6, 0xa0 ;  /* 0x0182800000007b1d */ /* 0x000fe20000010000 */
[C---:B------:R-:W-:Y:S01]  /*6520*/  IMAD.SHL.U32 R5, R95.reuse, 0x20, RZ ;  /* 0x000000205f057824 */ /* 0x040fe200078e00ff */
[C---:B------:R-:W-:Y:S01]  /*6530*/  LOP3.LUT R96, R95.reuse, 0x2, RZ, 0xc0, !PT ;  /* 0x000000025f607812 */ /* 0x040fe200078ec0ff */
[C---:B------:R-:W-:Y:S01]  /*6540*/  IMAD.SHL.U32 R100, R95.reuse, 0x4, RZ ;  /* 0x000000045f647824 */ /* 0x040fe200078e00ff */
[C---:B------:R-:W-:Y:S01]  /*6550*/  LOP3.LUT R101, R95.reuse, 0x60, RZ, 0xc0, !PT ;  /* 0x000000605f657812 */ /* 0x040fe200078ec0ff */
[----:B------:R-:W-:Y:S01]  /*6560*/  IMAD.U32 R37, R95, 0x10000, RZ ;  /* 0x000100005f257824 */ /* 0x000fe200078e00ff */
[----:B------:R-:W-:Y:S02]  /*6570*/  UMOV UR47, 0x400 ;  /* 0x00000400002f7882 */ /* 0x000fe40000000000 */
[----:B------:R-:W1:Y:S01]  /*6580*/  LDC.64 R80, c[0x0][0xc88] ;  /* 0x00032200ff507b82 */ /* 0x000e620000000a00 */
[----:B------:R-:W-:Y:S01]  /*6590*/  ULEA UR47, UR57, UR47, 0x18 ;  /* 0x0000002f392f7291 */ /* 0x000fe2000f8ec0ff */
[----:B------:R-:W-:Y:S01]  /*65a0*/  LOP3.LUT R7, R5, 0xc0, RZ, 0xc0, !PT ;  /* 0x000000c005077812 */ /* 0x000fe200078ec0ff */
[----:B------:R-:W-:Y:S01]  /*65b0*/  HFMA2 R36, -RZ, RZ, 0, 0 ;  /* 0x00000000ff247431 */ /* 0x000fe200000001ff */
[----:B------:R-:W-:Y:S01]  /*65c0*/  LOP3.LUT R95, R95, 0x4, RZ, 0xc0, !PT ;  /* 0x000000045f5f7812 */ /* 0x000fe200078ec0ff */
[----:B------:R-:W-:Y:S01]  /*65d0*/  UIADD3 UR4, UPT, UPT, UR47, 0x200, URZ ;  /* 0x000002002f047890 */ /* 0x000fe2000fffe0ff */
[----:B------:R-:W-:Y:S01]  /*65e0*/  LOP3.LUT R100, R7, 0x18, R100, 0xf8, !PT ;  /* 0x0000001807647812 */ /* 0x000fe200078ef864 */
[----:B------:R-:W-:Y:S01]  /*65f0*/  IMAD.MOV.U32 R98, RZ, RZ, RZ ;  /* 0x000000ffff627224 */ /* 0x000fe200078e00ff */
[----:B------:R-:W2:Y:S01]  /*6600*/  LDC.64 R82, c[0x0][0xc90] ;  /* 0x00032400ff527b82 */ /* 0x000ea20000000a00 */
[----:B------:R-:W-:Y:S01]  /*6610*/  LOP3.LUT R37, R37, 0x600000, RZ, 0xc0, !PT ;  /* 0x0060000025257812 */ /* 0x000fe200078ec0ff */
[----:B------:R-:W-:Y:S01]  /*6620*/  IMAD.MOV.U32 R94, RZ, RZ, RZ ;  /* 0x000000ffff5e7224 */ /* 0x000fe200078e00ff */
[C---:B------:R-:W-:Y:S01]  /*6630*/  IADD3 R99, PT, PT, -R95.reuse, 0x2, RZ ;  /* 0x000000025f637810 */ /* 0x040fe20007ffe1ff */
[----:B------:R-:W-:Y:S01]  /*6640*/  IMAD.MOV R96, RZ, RZ, -R96 ;  /* 0x000000ffff607224 */ /* 0x000fe200078e0a60 */
[----:B------:R-:W-:Y:S01]  /*6650*/  LOP3.LUT R100, R100, 0xf20, R5, 0xf8, !PT ;  /* 0x00000f2064647812 */ /* 0x000fe200078ef805 */
[----:B------:R-:W-:Y:S01]  /*6660*/  IMAD.U32 R103, RZ, RZ, UR4 ;  /* 0x00000004ff677e24 */ /* 0x000fe2000f8e00ff */
[----:B------:R-:W-:Y:S01]  /*6670*/  MOV R97, RZ ;  /* 0x000000ff00617202 */ /* 0x000fe20000000f00 */
[----:B------:R-:W3:Y:S01]  /*6680*/  LDC.64 R78, c[0x0][0xcb0] ;  /* 0x00032c00ff4e7b82 */ /* 0x000ee20000000a00 */
[----:B------:R-:W4:Y:S01]  /*6690*/  LDS R0, [UR47+0x150] ;  /* 0x0001502fff007984 */ /* 0x000f220008000800 */
[----:B------:R-:W-:Y:S01]  /*66a0*/  IADD3 R95, PT, PT, -R95, RZ, RZ ;  /* 0x000000ff5f5f7210 */ /* 0x000fe20007ffe1ff */
[----:B------:R-:W-:Y:S01]  /*66b0*/  IMAD.SHL.U32 R99, R99, 0x10, RZ ;  /* 0x0000001063637824 */ /* 0x000fe200078e00ff */
[----:B------:R-:W-:Y:S01]  /*66c0*/  LEA R100, R100, UR4, 0x1 ;  /* 0x0000000464647c11 */ /* 0x000fe2000f8e08ff */
[----:B------:R-:W1:Y:S03]  /*66d0*/  LDCU UR56, c[0x0][0x370] ;  /* 0x00006e00ff3877ac */ /* 0x000e660008000800 */
[----:B------:R-:W1:Y:S01]  /*66e0*/  LDC.64 R76, c[0x0][0xca8] ;  /* 0x00032a00ff4c7b82 */ /* 0x000e620000000a00 */
[----:B------:R-:W-:Y:S01]  /*66f0*/  UMOV UR54, 0x1 ;  /* 0x0000000100367882 */ /* 0x000fe20000000000 */
[----:B------:R-:W-:Y:S01]  /*6700*/  UMOV UR46, URZ ;  /* 0x000000ff002e7c82 */ /* 0x000fe20008000000 */
[----:B------:R-:W1:Y:S01]  /*6710*/  LDCU UR41, c[0x0][0xf0c] ;  /* 0x0001e180ff2977ac */ /* 0x000e620008000800 */
[----:B------:R-:W1:Y:S01]  /*6720*/  LDCU UR39, c[0x0][0xf30] ;  /* 0x0001e600ff2777ac */ /* 0x000e620008000800 */
[----:B------:R-:W1:Y:S01]  /*6730*/  LDCU.64 UR58, c[0x0][0xc88] ;  /* 0x00019100ff3a77ac */ /* 0x000e620008000a00 */
[----:B------:R-:W1:Y:S01]  /*6740*/  LDCU.64 UR42, c[0x0][0xf28] ;  /* 0x0001e500ff2a77ac */ /* 0x000e620008000a00 */
[----:B------:R-:W1:Y:S01]  /*6750*/  LDCU.128 UR60, c[0x0][0xf10] ;  /* 0x0001e200ff3c77ac */ /* 0x000e620008000c00 */
[----:B------:R-:W1:Y:S01]  /*6760*/  LDCU UR55, c[0x0][0x374] ;  /* 0x00006e80ff3777ac */ /* 0x000e620008000800 */
[----:B------:R-:W-:Y:S01]  /*6770*/  UMOV UR53, URZ ;  /* 0x000000ff00357c82 */ /* 0x000fe20008000000 */
[----:B------:R-:W-:Y:S01]  /*6780*/  UMOV UR52, URZ ;  /* 0x000000ff00347c82 */ /* 0x000fe20008000000 */
[----:B--2-4-:R-:W-:-:S07]  /*6790*/  IMAD.IADD R37, R0, 0x1, R37 ;  /* 0x0000000100257824 */ /* 0x014fce00078e0225 */
.L_x_136:
[C---:B------:R-:W-:Y:S02]  /*67a0*/  LEA R0, R94.reuse, UR47, 0x3 ;  /* 0x0000002f5e007c11 */ /* 0x040fe4000f8e18ff */
[----:B------:R-:W-:Y:S02]  /*67b0*/  SHF.L.U32 R3, R97, 0x1f, RZ ;  /* 0x0000001f61037819 */ /* 0x000fe400000006ff */
[----:B------:R-:W-:Y:S02]  /*67c0*/  LEA R5, R94, UR47, 0x4 ;  /* 0x0000002f5e057c11 */ /* 0x000fe4000f8e20ff */
[----:B------:R-:W2:Y:S02]  /*67d0*/  SYNCS.PHASECHK.TRANS64.TRYWAIT P0, [R0+URZ+0xc0], R3 ;  /* 0x0000c003000075a7 */ /* 0x000ea400080011ff */
[----:B-12---:R-:W-:Y:S05]  /*67e0*/  @!P0 BRA `(.L_x_106) ;  /* 0x00000034006c8947 */ /* 0x006fea0003800000 */
.L_x_185:
[----:B------:R-:W-:Y:S01]  /*67f0*/  R2UR UR7, R102 ;  /* 0x00000000660772ca */ /* 0x000fe200000e0000 */
[----:B------:R-:W4:Y:S01]  /*6800*/  LDS.128 R4, [R5+0x130] ;  /* 0x0001300005047984 */ /* 0x000f220000000c00 */
[----:B--2---:R-:W-:Y:S01]  /*6810*/  VIADD R0, R0, 0xd0 ;  /* 0x000000d000007836 */ /* 0x004fe20000000000 */
[----:B------:R-:W-:Y:S04]  /*6820*/  UISETP.GE.AND UP0, UPT, UR40, 0x1, UPT ;  /* 0x000000012800788c */ /* 0x000fe8000bf06270 */
[----:B------:R-:W-:Y:S01]  /*6830*/  PRMT R0, RZ, 0x654, R0 ;  /* 0x00000654ff007816 */ /* 0x000fe20000000000 */
[----:B------:R-:W-:Y:S01]  /*6840*/  @!PT LDS RZ, [RZ] ;  /* 0x00000000fffff984 */ /* 0x000fe20000000800 */
[----:B------:R-:W-:Y:S01]  /*6850*/  @!PT LDS RZ, [RZ] ;  /* 0x00000000fffff984 */ /* 0x000fe20000000800 */
[----:B------:R-:W-:Y:S01]  /*6860*/  @!PT LDS RZ, [RZ] ;  /* 0x00000000fffff984 */ /* 0x000fe20000000800 */
[----:B------:R-:W-:Y:S01]  /*6870*/  @!PT LDS RZ, [RZ] ;  /* 0x00000000fffff984 */ /* 0x000fe20000000800 */
[----:B------:R2:W-:Y:S06]  /*6880*/  MEMBAR.ALL.CTA ;  /* 0x0000000000007992 */ /* 0x0005ec0000008000 */
[----:B--2---:R-:W2:Y:S02]  /*6890*/  FENCE.VIEW.ASYNC.S ;  /* 0x00000000000073c6 */ /* 0x004ea40000000000 */
[----:B--2---:R2:W-:Y:S01]  /*68a0*/  SYNCS.ARRIVE.TRANS64.RED.A1T0 RZ, [R0+URZ], RZ ;  /* 0x000000ff00ff79a7 */ /* 0x0045e200081004ff */
[----:B----4-:R-:W-:Y:S11]  /*68b0*/  LOP3.LUT P0, RZ, R6, 0x1, RZ, 0xc0, !PT ;  /* 0x0000000106ff7812 */ /* 0x010ff6000780c0ff */
[----:B------:R-:W-:Y:S02]  /*68c0*/  @!UPT UIADD3 URZ, UPT, UPT, URZ, URZ, URZ ;  /* 0x000000fffffff290 */ /* 0x000fe4000fffe0ff */
[----:B------:R-:W-:Y:S01]  /*68d0*/  VOTEU.ANY UP1, P0 ;  /* 0x0000000000ff7886 */ /* 0x000fe20000020100 */
[----:B------:R-:W-:Y:S01]  /*68e0*/  PLOP3.LUT P0, PT, PT, PT, UP1, 0x80, 0x8 ;  /* 0x000000000008781c */ /* 0x000fe20003f0f018 */
[----:B------:R-:W-:Y:S06]  /*68f0*/  UP2UR UR4, UPR, URZ, 0x2 ;  /* 0x00000002ff047883 */ /* 0x000fec0008000000 */
[----:B------:R-:W-:Y:S06]  /*6900*/  IMAD.U32 R108, RZ, RZ, UR4 ;  /* 0x00000004ff6c7e24 */ /* 0x000fec000f8e00ff */
[----:B------:R-:W-:Y:S02]  /*6910*/  @P0 SHF.R.U32.HI R2, RZ, 0x10, R5 ;  /* 0x00000010ff020819 */ /* 0x000fe40000011605 */
[----:B------:R-:W-:Y:S02]  /*6920*/  @P0 MOV R3, R4 ;  /* 0x0000000400030202 */ /* 0x000fe40000000f00 */
[----:B------:R-:W-:Y:S02]  /*6930*/  @P0 R2UR UR4, R2 ;  /* 0x00000000020402ca */ /* 0x000fe400000e0000 */
[----:B------:R-:W-:Y:S02]  /*6940*/  @P0 LOP3.LUT R4, R5, 0xffff, RZ, 0xc0, !PT ;  /* 0x0000ffff05040812 */ /* 0x000fe400078ec0ff */
[----:B------:R-:W-:Y:S02]  /*6950*/  @P0 R2UR UR6, R3 ;  /* 0x00000000030602ca */ /* 0x000fe400000e0000 */
[----:B------:R-:W-:Y:S07]  /*6960*/  @P0 R2UR UR5, R4 ;  /* 0x00000000040502ca */ /* 0x000fee00000e0000 */
[----:B------:R-:W-:Y:S02]  /*6970*/  @UP1 UMOV UR7, UR4 ;  /* 0x0000000400071c82 */ /* 0x000fe40008000000 */
[----:B------:R-:W-:Y:S02]  /*6980*/  IMAD.U32 R102, RZ, RZ, UR7 ;  /* 0x00000007ff667e24 */ /* 0x000fe4000f8e00ff */
[----:B------:R-:W-:Y:S02]  /*6990*/  @UP1 UMOV UR38, UR6 ;  /* 0x0000000600261c82 */ /* 0x000fe40008000000 */
[----:B------:R-:W-:Y:S01]  /*69a0*/  @UP1 UMOV UR37, UR5 ;  /* 0x0000000500251c82 */ /* 0x000fe20008000000 */
[----:B--2---:R-:W-:Y:S05]  /*69b0*/  BRA.U !UP0, `(.L_x_107) ;  /* 0x0000000108cc7547 */ /* 0x004fea000b800000 */
[----:B------:R-:W2:Y:S01]  /*69c0*/  LDCU UR12, c[0x0][0xf20] ;  /* 0x0001e400ff0c77ac */ /* 0x000ea20008000800 */
[----:B-1----:R-:W-:Y:S02]  /*69d0*/  UIMAD.WIDE.U32 UR4, UR55, UR63, URZ ;  /* 0x0000003f370472a5 */ /* 0x002fe4000f8e00ff */
[----:B------:R-:W-:Y:S02]  /*69e0*/  UIMAD.WIDE.U32 UR6, UR56, UR60, URZ ;  /* 0x0000003c380672a5 */ /* 0x000fe4000f8e00ff */
[----:B------:R-:W-:Y:S02]  /*69f0*/  UISETP.NE.AND UP0, UPT, UR62, 0x1, UPT ;  /* 0x000000013e00788c */ /* 0x000fe4000bf05270 */
[----:B------:R-:W-:Y:S02]  /*6a00*/  UIMAD.WIDE.U32 UR8, UR37, UR63, URZ ;  /* 0x0000003f250872a5 */ /* 0x000fe4000f8e00ff */
[----:B------:R-:W-:Y:S02]  /*6a10*/  UIMAD.WIDE.U32 UR10, UR38, UR60, URZ ;  /* 0x0000003c260a72a5 */ /* 0x000fe4000f8e00ff */
[----:B------:R-:W-:Y:S02]  /*6a20*/  UISETP.NE.AND UP1, UPT, UR41, 0x1, UPT ;  /* 0x000000012900788c */ /* 0x000fe4000bf25270 */
[----:B------:R-:W-:Y:S01]  /*6a30*/  UISETP.NE.AND UP2, UPT, UR40, 0x1, UPT ;  /* 0x000000012800788c */ /* 0x000fe2000bf45270 */
[----:B------:R-:W-:Y:S02]  /*6a40*/  UMOV UR4, UR5 ;  /* 0x0000000500047c82 */ /* 0x000fe40008000000 */
[----:B--2---:R-:W-:Y:S03]  /*6a50*/  USHF.R.U32.HI UR5, URZ, UR12, UR4 ;  /* 0x0000000cff057299 */ /* 0x004fe60008011604 */
[----:B------:R-:W-:Y:S02]  /*6a60*/  UMOV UR4, UR7 ;  /* 0x0000000700047c82 */ /* 0x000fe40008000000 */
[----:B------:R-:W-:Y:S02]  /*6a70*/  USHF.R.U32.HI UR7, URZ, UR61, UR4 ;  /* 0x0000003dff077299 */ /* 0x000fe40008011604 */
[----:B------:R-:W-:Y:S02]  /*6a80*/  USEL UR4, UR55, UR5, !UP0 ;  /* 0x0000000537047287 */ /* 0x000fe4000c000000 */
[----:B------:R-:W-:Y:S01]  /*6a90*/  USEL UR7, UR56, UR7, !UP1 ;  /* 0x0000000738077287 */ /* 0x000fe2000c800000 */
[----:B------:R-:W-:Y:S01]  /*6aa0*/  UMOV UR5, UR9 ;  /* 0x0000000900057c82 */ /* 0x000fe20008000000 */
[----:B------:R-:W-:Y:S02]  /*6ab0*/  UIMAD.WIDE.U32 UR8, UR4, UR42, URZ ;  /* 0x0000002a040872a5 */ /* 0x000fe4000f8e00ff */
[----:B------:R-:W-:Y:S03]  /*6ac0*/  USHF.R.U32.HI UR6, URZ, UR12, UR5 ;  /* 0x0000000cff067299 */ /* 0x000fe60008011605 */
[----:B------:R-:W-:Y:S01]  /*6ad0*/  UMOV UR5, UR11 ;  /* 0x0000000b00057c82 */ /* 0x000fe20008000000 */
[----:B------:R-:W-:Y:S02]  /*6ae0*/  UIMAD.WIDE.U32 UR10, UR7, UR42, URZ ;  /* 0x0000002a070a72a5 */ /* 0x000fe4000f8e00ff */
[----:B------:R-:W-:Y:S02]  /*6af0*/  USHF.R.U32.HI UR12, URZ, UR61, UR5 ;  /* 0x0000003dff0c7299 */ /* 0x000fe40008011605 */
[----:B------:R-:W-:Y:S01]  /*6b00*/  USEL UR6, UR37, UR6, !UP0 ;  /* 0x0000000625067287 */ /* 0x000fe2000c000000 */
[----:B------:R-:W-:Y:S02]  /*6b10*/  UMOV UR5, UR9 ;  /* 0x0000000900057c82 */ /* 0x000fe40008000000 */
[----:B------:R-:W-:Y:S01]  /*6b20*/  UMOV UR10, UR11 ;  /* 0x0000000b000a7c82 */ /* 0x000fe20008000000 */
[----:B------:R-:W-:Y:S02]  /*6b30*/  @UP2 USHF.R.U32.HI UR4, URZ, UR43, UR5 ;  /* 0x0000002bff042299 */ /* 0x000fe40008011605 */
[----:B------:R-:W-:Y:S02]  /*6b40*/  @UP2 USHF.R.U32.HI UR7, URZ, UR43, UR10 ;  /* 0x0000002bff072299 */ /* 0x000fe4000801160a */
[----:B------:R-:W-:Y:S02]  /*6b50*/  UIMAD UR4, UR40, UR4, URZ ;  /* 0x00000004280472a4 */ /* 0x000fe4000f8e02ff */
[----:B------:R-:W-:Y:S02]  /*6b60*/  UIMAD.WIDE.U32 UR10, UR6, UR42, URZ ;  /* 0x0000002a060a72a5 */ /* 0x000fe4000f8e00ff */
[----:B------:R-:W-:Y:S02]  /*6b70*/  USEL UR5, UR38, UR12, !UP1 ;  /* 0x0000000c26057287 */ /* 0x000fe4000c800000 */
[----:B------:R-:W-:Y:S02]  /*6b80*/  UIMAD UR8, UR40, UR7, URZ ;  /* 0x00000007280872a4 */ /* 0x000fe4000f8e02ff */
[----:B------:R-:W-:Y:S03]  /*6b90*/  UISETP.GE.AND UP0, UPT, UR6, UR4, UPT ;  /* 0x000000040600728c */ /* 0x000fe6000bf06270 */
[----:B------:R-:W-:Y:S01]  /*6ba0*/  UMOV UR4, UR11 ;  /* 0x0000000b00047c82 */ /* 0x000fe20008000000 */
[----:B------:R-:W-:Y:S02]  /*6bb0*/  UISETP.GE.OR UP0, UPT, UR5, UR8, UP0 ;  /* 0x000000080500728c */ /* 0x000fe40008706670 */
[----:B------:R-:W-:Y:S02]  /*6bc0*/  USHF.R.U32.HI UR4, URZ, UR43, UR4 ;  /* 0x0000002bff047299 */ /* 0x000fe40008011604 */
[----:B------:R-:W-:Y:S02]  /*6bd0*/  UIMAD.WIDE.U32 UR8, UR5, UR42, URZ ;  /* 0x0000002a050872a5 */ /* 0x000fe4000f8e00ff */
[----:B------:R-:W-:Y:S02]  /*6be0*/  USEL UR11, UR6, UR4, !UP2 ;  /* 0x00000004060b7287 */ /* 0x000fe4000d000000 */
[----:B------:R-:W-:Y:S02]  /*6bf0*/  UIADD3 UR8, UPT, UPT, -UR5, URZ, URZ ;  /* 0x000000ff05087290 */ /* 0x000fe4000fffe1ff */
[----:B------:R-:W-:Y:S01]  /*6c00*/  UIADD3 UR10, UPT, UPT, -UR11, URZ, URZ ;  /* 0x000000ff0b0a7290 */ /* 0x000fe2000fffe1ff */
[----:B------:R-:W-:Y:S01]  /*6c10*/  @!UP0 UMOV UR4, UR9 ;  /* 0x0000000900048c82 */ /* 0x000fe20008000000 */
[----:B------:R-:W-:Y:S02]  /*6c20*/  UIADD3 UR9, UPT, UPT, -UR6, URZ, URZ ;  /* 0x000000ff06097290 */ /* 0x000fe4000fffe1ff */
[----:B------:R-:W-:Y:S02]  /*6c30*/  @!UP0 USHF.R.U32.HI UR4, URZ, UR43, UR4 ;  /* 0x0000002bff048299 */ /* 0x000fe40008011604 */
[----:B------:R-:W-:Y:S02]  /*6c40*/  UIMAD UR10, UR40, UR10, UR6 ;  /* 0x0000000a280a72a4 */ /* 0x000fe4000f8e0206 */
[----:B------:R-:W-:Y:S04]  /*6c50*/  @!UP0 USEL UR4, UR5, UR4, !UP2 ;  /* 0x0000000405048287 */ /* 0x000fe8000d000000 */
[----:B------:R-:W-:Y:S02]  /*6c60*/  @!UP0 UIMAD UR10, UR7, UR10, UR4 ;  /* 0x0000000a070a82a4 */ /* 0x000fe4000f8e0204 */
[----:B------:R-:W-:Y:S02]  /*6c70*/  @!UP0 UIADD3 UR11, UPT, UPT, UR11, -UR4, URZ ;  /* 0x800000040b0b8290 */ /* 0x000fe4000fffe0ff */
[----:B------:R-:W-:Y:S02]  /*6c80*/  UIMAD UR7, UR41, UR8, UR38 ;  /* 0x00000008290772a4 */ /* 0x000fe4000f8e0226 */
[----:B------:R-:W-:Y:S02]  /*6c90*/  @!UP0 UIMAD UR6, UR11, UR40, UR5 ;  /* 0x000000280b0682a4 */ /* 0x000fe4000f8e0205 */
[----:B------:R-:W-:Y:S01]  /*6ca0*/  UIMAD UR4, UR62, UR9, UR37 ;  /* 0x000000093e0472a4 */ /* 0x000fe2000f8e0225 */
[----:B------:R-:W-:Y:S02]  /*6cb0*/  @!UP0 UMOV UR5, UR10 ;  /* 0x0000000a00058c82 */ /* 0x000fe40008000000 */
[----:B------:R-:W-:Y:S02]  /*6cc0*/  UIMAD UR38, UR5, UR41, UR7 ;  /* 0x00000029052672a4 */ /* 0x000fe4000f8e0207 */
[----:B------:R-:W-:Y:S11]  /*6cd0*/  UIMAD UR37, UR6, UR62, UR4 ;  /* 0x0000003e062572a4 */ /* 0x000ff6000f8e0204 */
[----:B------:R-:W-:Y:S01]  /*6ce0*/  @!UPT UIADD3 URZ, UPT, UPT, URZ, URZ, URZ ;  /* 0x000000fffffff290 */ /* 0x000fe2000fffe0ff */
.L_x_107:
[----:B-1----:R-:W-:Y:S01]  /*6cf0*/  UISETP.NE.AND UP0, UPT, UR39, 0x1, UPT ;  /* 0x000000012700788c */ /* 0x002fe2000bf05270 */
[----:B------:R-:W-:Y:S01]  /*6d00*/  R2UR UR11, R103 ;  /* 0x00000000670b72ca */ /* 0x000fe200000e0000 */
[----:B------:R-:W-:Y:S01]  /*6d10*/  USHF.L.U32 UR50, UR26, 0x7, URZ ;  /* 0x000000071a327899 */ /* 0x000fe200080006ff */
[----:B------:R-:W-:Y:S01]  /*6d20*/  IADD3 R94, PT, PT, R94, 0x1, RZ ;  /* 0x000000015e5e7810 */ /* 0x000fe20007ffe0ff */
[----:B------:R-:W-:Y:S07]  /*6d30*/  USHF.L.U32 UR49, UR25, 0x6, URZ ;  /* 0x0000000619317899 */ /* 0x000fee00080006ff */
[----:B------:R-:W1:Y:S01]  /*6d40*/  @!UP0 LDCU.128 UR12, c[0x0][0xf10] ;  /* 0x0001e200ff0c87ac */ /* 0x000e620008000c00 */
[----:B------:R-:W2:Y:S01]  /*6d50*/  @!UP0 LDCU UR5, c[0x0][0xf0c] ;  /* 0x0001e180ff0587ac */ /* 0x000ea20008000800 */
[----:B------:R-:W4:Y:S01]  /*6d60*/  @!UP0 LDCU UR10, c[0x0][0xf20] ;  /* 0x0001e400ff0a87ac */ /* 0x000f220008000800 */
[----:B-1----:R-:W-:Y:S02]  /*6d70*/  UIMAD.WIDE.U32 UR8, UR38, UR12, URZ ;  /* 0x0000000c260872a5 */ /* 0x002fe4000f8e00ff */
[----:B------:R-:W-:Y:S02]  /*6d80*/  UIMAD.WIDE.U32 UR6, UR37, UR15, URZ ;  /* 0x0000000f250672a5 */ /* 0x000fe4000f8e00ff */
[----:B------:R-:W-:Y:S03]  /*6d90*/  @!UP0 UISETP.NE.AND UP1, UPT, UR14, 0x1, UPT ;  /* 0x000000010e00888c */ /* 0x000fe6000bf25270 */
[----:B------:R-:W-:Y:S01]  /*6da0*/  @!UP0 UMOV UR4, UR9 ;  /* 0x0000000900048c82 */ /* 0x000fe20008000000 */
[----:B--2---:R-:W-:Y:S02]  /*6db0*/  @!UP0 UISETP.NE.AND UP2, UPT, UR5, 0x1, UPT ;  /* 0x000000010500888c */ /* 0x004fe4000bf45270 */
[----:B------:R-:W-:Y:S01]  /*6dc0*/  @!UP0 USHF.R.U32.HI UR4, URZ, UR13, UR4 ;  /* 0x0000000dff048299 */ /* 0x000fe20008011604 */
[----:B------:R-:W-:Y:S02]  /*6dd0*/  @!UP0 UMOV UR6, UR7 ;  /* 0x0000000700068c82 */ /* 0x000fe40008000000 */
[----:B----4-:R-:W-:Y:S02]  /*6de0*/  @!UP0 USHF.R.U32.HI UR6, URZ, UR10, UR6 ;  /* 0x0000000aff068299 */ /* 0x010fe40008011606 */
[----:B------:R-:W-:Y:S02]  /*6df0*/  @!UP0 USEL UR7, UR38, UR4, !UP2 ;  /* 0x0000000426078287 */ /* 0x000fe4000d000000 */
[----:B------:R-:W-:Y:S04]  /*6e00*/  @!UP0 USEL UR6, UR37, UR6, !UP1 ;  /* 0x0000000625068287 */ /* 0x000fe8000c800000 */
[----:B------:R-:W-:Y:S02]  /*6e10*/  @!UP0 UIADD3 UR4, UPT, UPT, -UR7, UR6, URZ ;  /* 0x0000000607048290 */ /* 0x000fe4000fffe1ff */
[----:B------:R-:W-:Y:S02]  /*6e20*/  @!UP0 UIADD3 UR6, UPT, UPT, UR7, -UR6, URZ ;  /* 0x8000000607068290 */ /* 0x000fe4000fffe0ff */
[----:B------:R-:W-:Y:S02]  /*6e30*/  @!UP0 UIMAD UR38, UR4, UR5, UR38 ;  /* 0x00000005042682a4 */ /* 0x000fe4000f8e0226 */
[----:B------:R-:W-:Y:S02]  /*6e40*/  @!UP0 UIMAD UR37, UR6, UR14, UR37 ;  /* 0x0000000e062582a4 */ /* 0x000fe4000f8e0225 */
[----:B------:R-:W-:Y:S09]  /*6e50*/  ULOP3.LUT UP0, URZ, UR11, 0x1b0, URZ, 0xc0, !UPT ;  /* 0x000001b00bff7892 */ /* 0x000ff2000f80c0ff */
[----:B------:R-:W-:Y:S05]  /*6e60*/  BRA.U !UP0, `(.L_x_108) ;  /* 0x00000001087c7547 */ /* 0x000fea000b800000 */
[----:B------:R-:W1:Y:S01]  /*6e70*/  LDCU.64 UR8, c[0x4][0x80] ;  /* 0x01001000ff0877ac */ /* 0x000e620008000a00 */
[----:B------:R-:W-:Y:S01]  /*6e80*/  MOV R2, 0x0 ;  /* 0x0000000000027802 */ /* 0x000fe20000000f00 */
[----:B------:R-:W-:Y:S02]  /*6e90*/  HFMA2 R12, -RZ, RZ, 0, 5.9604644775390625e-08 ;  /* 0x00000001ff0c7431 */ /* 0x000fe400000001ff */
[----:B------:R-:W-:Y:S01]  /*6ea0*/  IMAD.MOV.U32 R8, RZ, RZ, 0x70 ;  /* 0x00000070ff087424 */ /* 0x000fe200078e00ff */
[----:B------:R2:W4:Y:S01]  /*6eb0*/  LDC.64 R14, c[0x4][R2] ;  /* 0x01000000020e7b82 */ /* 0x0005220000000a00 */
[----:B------:R-:W3:Y:S01]  /*6ec0*/  LDCU.64 UR6, c[0x4][0x88] ;  /* 0x01001100ff0677ac */ /* 0x000ee20008000a00 */
[----:B------:R-:W-:Y:S01]  /*6ed0*/  IMAD.MOV.U32 R13, RZ, RZ, RZ ;  /* 0x000000ffff0d7224 */ /* 0x000fe200078e00ff */
[----:B------:R-:W2:Y:S01]  /*6ee0*/  LDCU.64 UR4, c[0x4][0x8] ;  /* 0x01000100ff0477ac */ /* 0x000ea20008000a00 */
[----:B-1----:R-:W-:Y:S01]  /*6ef0*/  MOV R5, UR9 ;  /* 0x0000000900057c02 */ /* 0x002fe20008000f00 */
[----:B------:R-:W-:Y:S01]  /*6f00*/  IMAD.U32 R4, RZ, RZ, UR8 ;  /* 0x00000008ff047e24 */ /* 0x000fe2000f8e00ff */
[----:B---3--:R-:W-:Y:S01]  /*6f10*/  MOV R7, UR7 ;  /* 0x0000000700077c02 */ /* 0x008fe20008000f00 */
[----:B------:R-:W-:Y:S01]  /*6f20*/  IMAD.U32 R6, RZ, RZ, UR6 ;  /* 0x00000006ff067e24 */ /* 0x000fe2000f8e00ff */
[----:B--2---:R-:W-:Y:S01]  /*6f30*/  MOV R11, UR5 ;  /* 0x00000005000b7c02 */ /* 0x004fe20008000f00 */
[----:B------:R-:W-:Y:S02]  /*6f40*/  IMAD.U32 R10, RZ, RZ, UR4 ;  /* 0x00000004ff0a7e24 */ /* 0x000fe4000f8e00ff */
[----:B------:R-:W-:Y:S07]  /*6f50*/  LEPC R20, `(.L_x_109) ;  /* 0x000000001014794e */ /* 0x000fee0000000000 */
[----:B----45:R-:W-:Y:S05]  /*6f60*/  CALL.ABS.NOINC R14 ;  /* 0x000000000e007343 */ /* 0x030fea0003c00000 */
.L_x_109:
[----:B------:R-:W1:Y:S01]  /*6f70*/  LDCU.64 UR8, c[0x4][0x80] ;  /* 0x01001000ff0877ac */ /* 0x000e620008000a00 */
[----:B------:R-:W2:Y:S01]  /*6f80*/  LDC.64 R2, c[0x4][R2] ;  /* 0x0100000002027b82 */ /* 0x000ea20000000a00 */
[----:B------:R-:W-:Y:S02]  /*6f90*/  HFMA2 R12, -RZ, RZ, 0, 5.9604644775390625e-08 ;  /* 0x00000001ff0c7431 */ /* 0x000fe400000001ff */
[----:B------:R-:W-:Y:S02]  /*6fa0*/  IMAD.MOV.U32 R8, RZ, RZ, 0x70 ;  /* 0x00000070ff087424 */ /* 0x000fe400078e00ff */
[----:B------:R-:W-:Y:S01]  /*6fb0*/  IMAD.MOV.U32 R13, RZ, RZ, RZ ;  /* 0x000000ffff0d7224 */ /* 0x000fe200078e00ff */
[----:B------:R-:W3:Y:S01]  /*6fc0*/  LDCU.64 UR6, c[0x4][0x88] ;  /* 0x01001100ff0677ac */ /* 0x000ee20008000a00 */
[----:B------:R-:W4:Y:S01]  /*6fd0*/  LDCU.64 UR4, c[0x4][0x8] ;  /* 0x01000100ff0477ac */ /* 0x000f220008000a00 */
[----:B-1----:R-:W-:Y:S02]  /*6fe0*/  MOV R4, UR8 ;  /* 0x0000000800047c02 */ /* 0x002fe40008000f00 */
[----:B------:R-:W-:Y:S02]  /*6ff0*/  MOV R5, UR9 ;  /* 0x0000000900057c02 */ /* 0x000fe40008000f00 */
[----:B---3--:R-:W-:Y:S01]  /*7000*/  MOV R7, UR7 ;  /* 0x0000000700077c02 */ /* 0x008fe20008000f00 */
[----:B------:R-:W-:Y:S01]  /*7010*/  IMAD.U32 R6, RZ, RZ, UR6 ;  /* 0x00000006ff067e24 */ /* 0x000fe2000f8e00ff */
[----:B----4-:R-:W-:Y:S01]  /*7020*/  MOV R11, UR5 ;  /* 0x00000005000b7c02 */ /* 0x010fe20008000f00 */
[----:B------:R-:W-:Y:S02]  /*7030*/  IMAD.U32 R10, RZ, RZ, UR4 ;  /* 0x00000004ff0a7e24 */ /* 0x000fe4000f8e00ff */
[----:B------:R-:W-:Y:S07]  /*7040*/  LEPC R20, `(.L_x_108) ;  /* 0x000000001014794e */ /* 0x000fee0000000000 */
[----:B--2---:R-:W-:Y:S05]  /*7050*/  CALL.ABS.NOINC R2 ;  /* 0x0000000002007343 */ /* 0x004fea0003c00000 */
.L_x_108:
[----:B------:R-:W-:Y:S02]  /*7060*/  ISETP.NE.U32.AND P0, PT, RZ, UR58, PT ;  /* 0x0000003aff007c0c */ /* 0x000fe4000bf05070 */
[C---:B------:R-:W-:Y:S02]  /*7070*/  ISETP.NE.U32.AND P1, PT, R82.reuse, RZ, PT ;  /* 0x000000ff5200720c */ /* 0x040fe40003f25070 */
[----:B------:R-:W-:Y:S02]  /*7080*/  ISETP.NE.U32.AND P4, PT, R82, RZ, PT ;  /* 0x000000ff5200720c */ /* 0x000fe40003f85070 */
[----:B------:R-:W-:Y:S02]  /*7090*/  ISETP.NE.AND.EX P0, PT, RZ, UR59, PT, P0 ;  /* 0x0000003bff007c0c */ /* 0x000fe4000bf05300 */
[C---:B------:R-:W-:Y:S02]  /*70a0*/  ISETP.NE.AND.EX P1, PT, R83.reuse, RZ, PT, P1 ;  /* 0x000000ff5300720c */ /* 0x040fe40003f25310 */
[----:B------:R-:W-:Y:S02]  /*70b0*/  ISETP.NE.AND.EX P4, PT, R83, RZ, P0, P4 ;  /* 0x000000ff5300720c */ /* 0x000fe40000785340 */
[----:B---3--:R-:W-:Y:S02]  /*70c0*/  ISETP.NE.U32.AND P5, PT, R78, RZ, PT ;  /* 0x000000ff4e00720c */ /* 0x008fe40003fa5070 */
[----:B------:R-:W-:Y:S02]  /*70d0*/  ISETP.NE.U32.AND P3, PT, RZ, UR58, PT ;  /* 0x0000003aff007c0c */ /* 0x000fe4000bf65070 */
[----:B------:R-:W-:Y:S02]  /*70e0*/  PLOP3.LUT P2, PT, PT, PT, PT, 0x8, 0x80 ;  /* 0x000000000080781c */ /* 0x000fe40003f4e170 */
[----:B------:R-:W-:Y:S02]  /*70f0*/  ISETP.NE.AND.EX P5, PT, R79, RZ, PT, P5 ;  /* 0x000000ff4f00720c */ /* 0x000fe40003fa5350 */
[----:B------:R-:W-:Y:S03]  /*7100*/  ISETP.NE.AND.EX P3, PT, RZ, UR59, PT, P3 ;  /* 0x0000003bff007c0c */ /* 0x000fe6000bf65330 */
[----:B------:R-:W-:Y:S01]  /*7110*/  @!P4 PLOP3.LUT P2, PT, P1, PT, PT, 0x80, 0x8 ;  /* 0x000000000008c81c */ /* 0x000fe20000f4f070 */
[----:B------:R-:W-:Y:S01]  /*7120*/  @!UPT UIADD3 URZ, UPT, UPT, URZ, URZ, URZ ;  /* 0x000000fffffff290 */ /* 0x000fe2000fffe0ff */
[----:B------:R-:W-:Y:S11]  /*7130*/  @!P1 BRA `(.L_x_110) ;  /* 0x0000000000309947 */ /* 0x000ff60003800000 */
[----:B------:R-:W-:Y:S01]  /*7140*/  ISETP.NE.U32.AND P0, PT, R80, RZ, PT ;  /* 0x000000ff5000720c */ /* 0x000fe20003f05070 */
[----:B------:R-:W1:Y:S01]  /*7150*/  LDCU.64 UR4, c[0x0][0x358] ;  /* 0x00006b00ff0477ac */ /* 0x000e620008000a00 */
[----:B------:R-:W-:Y:S02]  /*7160*/  IMAD.MOV.U32 R88, RZ, RZ, 0x1 ;  /* 0x00000001ff587424 */ /* 0x000fe400078e00ff */
[----:B------:R-:W-:Y:S11]  /*7170*/  ISETP.NE.AND.EX P0, PT, R81, RZ, PT, P0 ;  /* 0x000000ff5100720c */ /* 0x000ff60003f05300 */
[----:B------:R-:W-:Y:S02]  /*7180*/  @!UPT UIADD3 URZ, UPT, UPT, URZ, URZ, URZ ;  /* 0x000000fffffff290 */ /* 0x000fe4000fffe0ff */
[----:B------:R-:W2:Y:S01]  /*7190*/  @P0 LDC.64 R2, c[0x0][0xc88] ;  /* 0x00032200ff020b82 */ /* 0x000ea20000000a00 */
[----:B------:R-:W-:Y:S04]  /*71a0*/  @P0 IMAD R0, R82, UR36, RZ ;  /* 0x0000002452000c24 */ /* 0x000fe8000f8e02ff */
[----:B--2---:R-:W-:Y:S04]  /*71b0*/  @P0 IMAD.WIDE R2, R0, 0x4, R2 ;  /* 0x0000000400020825 */ /* 0x004fe800078e0202 */
[----:B------:R-:W-:Y:S01]  /*71c0*/  HFMA2 R0, -RZ, RZ, 0, 5.9604644775390625e-08 ;  /* 0x00000001ff007431 */ /* 0x000fe200000001ff */
[----:B-1---5:R1:W5:Y:S04]  /*71d0*/  @P0 LDG.E R41, desc[UR4][R2.64] ;  /* 0x0000000402290981 */ /* 0x022368000c1e1900 */
[----:B------:R-:W-:Y:S01]  /*71e0*/  @!P0 PRMT R88, R0, 0x7610, R88 ;  /* 0x0000761000588816 */ /* 0x000fe20000000058 */
[----:B-1----:R-:W2:Y:S06]  /*71f0*/  @!P0 LDC R41, c[0x0][0xc80] ;  /* 0x00032000ff298b82 */ /* 0x002eac0000000800 */
.L_x_110:
[----:B------:R-:W-:Y:S05]  /*7200*/  @!P5 BRA `(.L_x_111) ;  /* 0x000000000024d947 */ /* 0x000fea0003800000 */
[----:B------:R-:W-:Y:S01]  /*7210*/  ISETP.NE.U32.AND P0, PT, R76, RZ, PT ;  /* 0x000000ff4c00720c */ /* 0x000fe20003f05070 */
[----:B------:R-:W1:Y:S03]  /*7220*/  LDCU.64 UR4, c[0x0][0x358] ;  /* 0x00006b00ff0477ac */ /* 0x000e660008000a00 */
[----:B------:R-:W-:Y:S11]  /*7230*/  ISETP.NE.AND.EX P0, PT, R77, RZ, PT, P0 ;  /* 0x000000ff4d00720c */ /* 0x000ff60003f05300 */
[----:B------:R-:W-:Y:S02]  /*7240*/  @!UPT UIADD3 URZ, UPT, UPT, URZ, URZ, URZ ;  /* 0x000000fffffff290 */ /* 0x000fe4000fffe0ff */
[----:B------:R-:W3:Y:S01]  /*7250*/  @P0 LDC.64 R2, c[0x0][0xca8] ;  /* 0x00032a00ff020b82 */ /* 0x000ee20000000a00 */
[----:B------:R-:W-:Y:S04]  /*7260*/  @P0 IMAD R0, R78, UR36, RZ ;  /* 0x000000244e000c24 */ /* 0x000fe8000f8e02ff */
[----:B---3--:R-:W-:Y:S05]  /*7270*/  @P0 IMAD.WIDE R2, R0, 0x4, R2 ;  /* 0x0000000400020825 */ /* 0x008fea00078e0202 */
[----:B-1---5:R1:W5:Y:S02]  /*7280*/  @P0 LDG.E R38, desc[UR4][R2.64] ;  /* 0x0000000402260981 */ /* 0x022364000c1e1900 */
[----:B-1----:R-:W3:Y:S02]  /*7290*/  @!P0 LDC R38, c[0x0][0xca0] ;  /* 0x00032800ff268b82 */ /* 0x002ee40000000800 */
.L_x_111:
[----:B--2--5:R-:W-:Y:S01]  /*72a0*/  FSETP.NEU.AND P0, PT, R41, RZ, PT ;  /* 0x000000ff2900720b */ /* 0x024fe20003f0d000 */
[----:B------:R-:W-:Y:S01]  /*72b0*/  ULOP3.LUT UR4, UR54, 0x1, URZ, 0x3c, !UPT ;  /* 0x0000000136047892 */ /* 0x000fe2000f8e3cff */
[----:B------:R-:W-:Y:S01]  /*72c0*/  SEL R5, RZ, 0xffffffff, P3 ;  /* 0xffffffffff057807 */ /* 0x000fe20001800000 */
[----:B------:R-:W-:Y:S01]  /*72d0*/  IMAD.U32 R111, RZ, RZ, UR46 ;  /* 0x0000002eff6f7e24 */ /* 0x000fe2000f8e00ff */
[----:B------:R-:W-:Y:S01]  /*72e0*/  @!P4 LOP3.LUT P3, RZ, R88, 0xff, RZ, 0xc0, !PT ;  /* 0x000000ff58ffc812 */ /* 0x000fe2000786c0ff */
[----:B------:R-:W-:Y:S01]  /*72f0*/  IMAD.SHL.U32 R85, R96, 0x10, RZ ;  /* 0x0000001060557824 */ /* 0x000fe200078e00ff */
[----:B------:R-:W-:Y:S01]  /*7300*/  @!P4 SEL R2, RZ, 0xffffffff, P0 ;  /* 0xffffffffff02c807 */ /* 0x000fe20000000000 */
[----:B------:R-:W-:Y:S01]  /*7310*/  IMAD.U32 R112, RZ, RZ, UR4 ;  /* 0x00000004ff707e24 */ /* 0x000fe2000f8e00ff */
[----:B------:R-:W-:Y:S01]  /*7320*/  LEA R92, R36, UR47, 0x3 ;  /* 0x0000002f245c7c11 */ /* 0x000fe2000f8e18ff */
[----:B------:R-:W-:Y:S01]  /*7330*/  IMAD.SHL.U32 R111, R111, 0x2000, RZ ;  /* 0x000020006f6f7824 */ /* 0x000fe200078e00ff */
[----:B------:R-:W-:Y:S01]  /*7340*/  @P2 SEL R2, R5, R2, !P3 ;  /* 0x0000000205022207 */ /* 0x000fe20005800000 */
[----:B------:R-:W-:Y:S01]  /*7350*/  IMAD.SHL.U32 R84, R95, 0x10, RZ ;  /* 0x000000105f547824 */ /* 0x000fe200078e00ff */
[----:B------:R-:W-:Y:S01]  /*7360*/  SHF.L.U32 R3, R98, 0x1f, RZ ;  /* 0x0000001f62037819 */ /* 0x000fe200000006ff */
[----:B------:R-:W-:Y:S01]  /*7370*/  IMAD.IADD R87, R100, 0x1, R111 ;  /* 0x0000000164577824 */ /* 0x000fe200078e026f */
[----:B------:R-:W-:Y:S01]  /*7380*/  @!P4 LOP3.LUT R2, R2, 0x1, RZ, 0xc0, !PT ;  /* 0x000000010202c812 */ /* 0x000fe200078ec0ff */
[----:B------:R-:W-:Y:S01]  /*7390*/  BSSY B1, `(.L_x_112) ;  /* 0x0000038000017945 */ /* 0x000fe20003800000 */
[----:B------:R-:W-:Y:S01]  /*73a0*/  IMAD.MOV.U32 R110, RZ, RZ, 0x1 ;  /* 0x00000001ff6e7424 */ /* 0x000fe200078e00ff */
[----:B------:R-:W-:Y:S02]  /*73b0*/  CS2R R74, SRZ ;  /* 0x00000000004a7805 */ /* 0x000fe4000001ff00 */
[----:B------:R-:W-:Y:S01]  /*73c0*/  ISETP.NE.U32.OR P5, PT, R2, 0x1, P4 ;  /* 0x000000010200780c */ /* 0x000fe200027a5470 */
[----:B------:R-:W-:Y:S01]  /*73d0*/  IMAD.U32 R2, RZ, RZ, UR46 ;  /* 0x0000002eff027e24 */ /* 0x000fe2000f8e00ff */
[----:B------:R-:W-:Y:S01]  /*73e0*/  LOP3.LUT P4, R93, R88, 0xff, RZ, 0xc0, !PT ;  /* 0x000000ff585d7812 */ /* 0x000fe2000788c0ff */
[----:B------:R-:W-:Y:S01]  /*73f0*/  IMAD.IADD R86, R87, 0x1, R85 ;  /* 0x0000000157567824 */ /* 0x000fe200078e0255 */
[----:B------:R-:W-:Y:S01]  /*7400*/  P2R R109, PR, RZ, 0x20 ;  /* 0x00000020ff6d7803 */ /* 0x000fe20000000000 */
[----:B------:R-:W-:Y:S01]  /*7410*/  IMAD R39, R36, 0x40, R37 ;  /* 0x0000004024277824 */ /* 0x000fe200078e0225 */
[----:B------:R-:W-:Y:S01]  /*7420*/  LEA R0, R2, UR47, 0x3 ;  /* 0x0000002f02007c11 */ /* 0x000fe2000f8e18ff */
[----:B------:R-:W-:Y:S01]  /*7430*/  IMAD.U32 R113, RZ, RZ, UR46 ;  /* 0x0000002eff717e24 */ /* 0x000fe2000f8e00ff */
[----:B------:R-:W-:Y:S02]  /*7440*/  SEL R2, RZ, 0xffffffff, P0 ;  /* 0xffffffffff027807 */ /* 0x000fe40000000000 */
[----:B------:R-:W-:Y:S02]  /*7450*/  CS2R R72, SRZ ;  /* 0x0000000000487805 */ /* 0x000fe4000001ff00 */
[----:B------:R-:W-:Y:S02]  /*7460*/  CS2R R66, SRZ ;  /* 0x0000000000427805 */ /* 0x000fe4000001ff00 */
[----:B------:R-:W-:Y:S02]  /*7470*/  CS2R R64, SRZ ;  /* 0x0000000000407805 */ /* 0x000fe4000001ff00 */
[----:B------:R-:W-:Y:S02]  /*7480*/  @P1 SEL R2, R5, R2, !P4 ;  /* 0x0000000205021207 */ /* 0x000fe40006000000 */
[----:B------:R-:W-:Y:S02]  /*7490*/  CS2R R58, SRZ ;  /* 0x00000000003a7805 */ /* 0x000fe4000001ff00 */
[----:B------:R-:W-:Y:S02]  /*74a0*/  @P5 SHF.L.U32 R7, R112, 0x1f, RZ ;  /* 0x0000001f70075819 */ /* 0x000fe400000006ff */
[----:B------:R-:W-:Y:S02]  /*74b0*/  CS2R R56, SRZ ;  /* 0x0000000000387805 */ /* 0x000fe4000001ff00 */
[----:B------:R-:W-:Y:S02]  /*74c0*/  LOP3.LUT R2, R2, 0x1, RZ, 0xc0, !PT ;  /* 0x0000000102027812 */ /* 0x000fe400078ec0ff */
[----:B------:R-:W-:Y:S01]  /*74d0*/  CS2R R50, SRZ ;  /* 0x0000000000327805 */ /* 0x000fe2000001ff00 */
[----:B------:R-:W1:Y:S01]  /*74e0*/  @P5 SYNCS.PHASECHK.TRANS64.TRYWAIT P3, [R0+URZ+0x80], R7 ;  /* 0x00008007000055a7 */ /* 0x000e6200080611ff */
[----:B------:R-:W-:Y:S02]  /*74f0*/  CS2R R48, SRZ ;  /* 0x0000000000307805 */ /* 0x000fe4000001ff00 */
[----:B------:R-:W-:Y:S01]  /*7500*/  ISETP.NE.U32.AND P0, PT, R2, 0x1, PT ;  /* 0x000000010200780c */ /* 0x000fe20003f05070 */
[----:B------:R-:W-:Y:S02]  /*7510*/  IMAD.IADD R47, R87, 0x1, R84 ;  /* 0x00000001572f7824 */ /* 0x000fe400078e0254 */
[----:B------:R-:W-:Y:S01]  /*7520*/  IMAD.IADD R46, R99, 0x1, R86 ;  /* 0x00000001632e7824 */ /* 0x000fe200078e0256 */
[----:B------:R-:W-:Y:S01]  /*7530*/  P2R R114, PR, RZ, 0x1 ;  /* 0x00000001ff727803 */ /* 0x000fe20000000000 */
[----:B------:R2:W4:Y:S01]  /*7540*/  SYNCS.PHASECHK.TRANS64.TRYWAIT P2, [R92+URZ+0xe0], R3 ;  /* 0x0000e0035c0075a7 */ /* 0x00052200080411ff */
[----:B-1----:R-:W-:Y:S01]  /*7550*/  @P5 SEL R110, RZ, 0x1, !P3 ;  /* 0x00000001ff6e5807 */ /* 0x002fe20005800000 */
[----:B--2---:R-:W-:Y:S06]  /*7560*/  @!P5 BRA `(.L_x_113) ;  /* 0x000000000068d947 */ /* 0x004fec0003800000 */
[----:B------:R-:W-:Y:S01]  /*7570*/  ISETP.NE.AND P0, PT, R110, RZ, PT ;  /* 0x000000ff6e00720c */ /* 0x000fe20003f05270 */
[----:B------:R-:W-:Y:S01]  /*7580*/  BSSY B0, `(.L_x_114) ;  /* 0x000000d000007945 */ /* 0x000fe20003800000 */
[----:B------:R-:W-:Y:S02]  /*7590*/  CS2R R50, SRZ ;  /* 0x0000000000327805 */ /* 0x000fe4000001ff00 */
[----:B------:R-:W-:Y:S02]  /*75a0*/  CS2R R48, SRZ ;  /* 0x0000000000307805 */ /* 0x000fe4000001ff00 */
[----:B------:R-:W-:Y:S02]  /*75b0*/  CS2R R58, SRZ ;  /* 0x00000000003a7805 */ /* 0x000fe4000001ff00 */
[----:B------:R-:W-:Y:S02]  /*75c0*/  CS2R R56, SRZ ;  /* 0x0000000000387805 */ /* 0x000fe4000001ff00 */
[----:B------:R-:W-:Y:S02]  /*75d0*/  CS2R R66, SRZ ;  /* 0x0000000000427805 */ /* 0x000fe4000001ff00 */
[----:B------:R-:W-:Y:S02]  /*75e0*/  CS2R R64, SRZ ;  /* 0x0000000000407805 */ /* 0x000fe4000001ff00 */
[----:B------:R-:W-:Y:S02]  /*75f0*/  CS2R R74, SRZ ;  /* 0x00000000004a7805 */ /* 0x000fe4000001ff00 */
[----:B------:R-:W-:Y:S01]  /*7600*/  CS2R R72, SRZ ;  /* 0x0000000000487805 */ /* 0x000fe2000001ff00 */
[----:B------:R-:W-:Y:S06]  /*7610*/  @P0 BRA `(.L_x_115) ;  /* 0x00000000000c0947 */ /* 0x000fec0003800000 */
[----:B------:R-:W-:Y:S04]  /*7620*/  SHF.L.U32 R5, R112, 0x1f, RZ ;  /* 0x0000001f70057819 */ /* 0x000fe800000006ff */
[----:B------:R-:W1:Y:S02]  /*7630*/  SYNCS.PHASECHK.TRANS64.TRYWAIT P0, [R0+URZ+0x80], R5 ;  /* 0x00008005000075a7 */ /* 0x000e6400080011ff */
[----:B-1----:R-:W-:Y:S05]  /*7640*/  @!P0 BRA `(.L_x_116) ;  /* 0x0000002400e88947 */ /* 0x002fea0003800000 */
.L_x_115:
[----:B------:R-:W-:Y:S05]  /*7650*/  BSYNC B0 ;  /* 0x0000000000007941 */ /* 0x000fea0003800000 */
.L_x_114:
[----:B------:R-:W-:Y:S01]  /*7660*/  ISETP.NE.AND P0, PT, R114, RZ, PT ;  /* 0x000000ff7200720c */ /* 0x000fe20003f05270 */
[----:B------:R-:W-:Y:S04]  /*7670*/  UIADD3 UR4, UPT, UPT, UR46, 0x1, URZ ;  /* 0x000000012e047890 */ /* 0x000fe8000fffe0ff */
[----:B------:R-:W-:Y:S04]  /*7680*/  UISETP.NE.AND UP0, UPT, UR4, 0x3, UPT ;  /* 0x000000030400788c */ /* 0x000fe8000bf05270 */
[----:B------:R-:W-:Y:S02]  /*7690*/  USEL UR5, URZ, 0x1, UP0 ;  /* 0x00000001ff057887 */ /* 0x000fe40008000000 */
[----:B------:R-:W-:Y:S02]  /*76a0*/  USEL UR4, UR4, URZ, UP0 ;  /* 0x000000ff04047287 */ /* 0x000fe40008000000 */
[----:B------:R2:W1:Y:S02]  /*76b0*/  @P0 LDS.128 R48, [R87] ;  /* 0x0000000057300984 */ /* 0x0004640000000c00 */
[----:B------:R-:W-:Y:S02]  /*76c0*/  LOP3.LUT R112, R112, UR5, RZ, 0x3c, !PT ;  /* 0x0000000570707c12 */ /* 0x000fe4000f8e3cff */
[----:B------:R2:W1:Y:S01]  /*76d0*/  @P0 LDS.128 R56, [R86+0x10] ;  /* 0x0000100056380984 */ /* 0x0004620000000c00 */
[----:B------:R-:W-:Y:S03]  /*76e0*/  IMAD.U32 R113, RZ, RZ, UR4 ;  /* 0x00000004ff717e24 */ /* 0x000fe6000f8e00ff */
[----:B------:R2:W1:Y:S04]  /*76f0*/  @P0 LDS.128 R64, [R47+0x20] ;  /* 0x000020002f400984 */ /* 0x0004680000000c00 */
[----:B------:R2:W1:Y:S02]  /*7700*/  @P0 LDS.128 R72, [R46+0x10] ;  /* 0x000010002e480984 */ /* 0x0004640000000c00 */
.L_x_113:
[----:B------:R-:W-:Y:S05]  /*7710*/  BSYNC B1 ;  /* 0x0000000000017941 */ /* 0x000fea0003800000 */
.L_x_112:
[----:B-1----:R-:W-:Y:S04]  /*7720*/  SHF.R.U32.HI R0, RZ, 0x15, R39 ;  /* 0x00000015ff007819 */ /* 0x002fe80000011627 */
[----:B------:R-:W-:Y:S01]  /*7730*/  LOP3.LUT P0, RZ, R0, 0x3, R89, 0x48, !PT ;  /* 0x0000000300ff7812 */ /* 0x000fe20007804859 */
[----:B------:R-:W-:Y:S01]  /*7740*/  @!UPT UIADD3 URZ, UPT, UPT, URZ, URZ, URZ ;  /* 0x000000fffffff290 */ /* 0x000fe2000fffe0ff */
[----:B----4-:R-:W-:Y:S11]  /*7750*/  @P2 BRA `(.L_x_117) ;  /* 0x0000000000082947 */ /* 0x010ff60003800000 */
[----:B------:R-:W1:Y:S02]  /*7760*/  SYNCS.PHASECHK.TRANS64.TRYWAIT P1, [R92+URZ+0xe0], R3 ;  /* 0x0000e0035c0075a7 */ /* 0x000e6400080211ff */
[----:B-1----:R-:W-:Y:S05]  /*7770*/  @!P1 BRA `(.L_x_118) ;  /* 0x0000002400b09947 */ /* 0x002fea0003800000 */
.L_x_117:
[----:B------:R-:W-:Y:S05]  /*7780*/  @!P0 BRA `(.L_x_119) ;  /* 0x0000000000408947 */ /* 0x000fea0003800000 */
[----:B------:R-:W4:Y:S01]  /*7790*/  LDCU.64 UR8, c[0x4][0x70] ;  /* 0x01000e00ff0877ac */ /* 0x000f220008000a00 */
[----:B-1----:R-:W-:Y:S01]  /*77a0*/  MOV R3, 0x0 ;  /* 0x0000000000037802 */ /* 0x002fe20000000f00 */
[----:B------:R-:W-:Y:S02]  /*77b0*/  HFMA2 R12, -RZ, RZ, 0, 5.9604644775390625e-08 ;  /* 0x00000001ff0c7431 */ /* 0x000fe400000001ff */
[----:B------:R-:W-:Y:S02]  /*77c0*/  IMAD.MOV.U32 R8, RZ, RZ, 0x192 ;  /* 0x00000192ff087424 */ /* 0x000fe400078e00ff */
[----:B------:R-:W-:Y:S01]  /*77d0*/  IMAD.MOV.U32 R13, RZ, RZ, RZ ;  /* 0x000000ffff0d7224 */ /* 0x000fe200078e00ff */
[----:B------:R-:W1:Y:S01]  /*77e0*/  LDCU.64 UR6, c[0x4][0x78] ;  /* 0x01000f00ff0677ac */ /* 0x000e620008000a00 */
[----:B------:R-:W2:Y:S01]  /*77f0*/  LDC.64 R2, c[0x4][R3] ;  /* 0x0100000003027b82 */ /* 0x000ea20000000a00 */
[----:B------:R-:W5:Y:S01]  /*7800*/  LDCU.64 UR4, c[0x4][0x10] ;  /* 0x01000200ff0477ac */ /* 0x000f620008000a00 */
[----:B----4-:R-:W-:Y:S01]  /*7810*/  MOV R5, UR9 ;  /* 0x0000000900057c02 */ /* 0x010fe20008000f00 */
[----:B------:R-:W-:Y:S01]  /*7820*/  IMAD.U32 R4, RZ, RZ, UR8 ;  /* 0x00000008ff047e24 */ /* 0x000fe2000f8e00ff */
[----:B-1----:R-:W-:Y:S01]  /*7830*/  MOV R7, UR7 ;  /* 0x0000000700077c02 */ /* 0x002fe20008000f00 */
[----:B------:R-:W-:Y:S01]  /*7840*/  IMAD.U32 R6, RZ, RZ, UR6 ;  /* 0x00000006ff067e24 */ /* 0x000fe2000f8e00ff */
[----:B-----5:R-:W-:Y:S01]  /*7850*/  MOV R11, UR5 ;  /* 0x00000005000b7c02 */ /* 0x020fe20008000f00 */
[----:B------:R-:W-:Y:S02]  /*7860*/  IMAD.U32 R10, RZ, RZ, UR4 ;  /* 0x00000004ff0a7e24 */ /* 0x000fe4000f8e00ff */
[----:B------:R-:W-:Y:S07]  /*7870*/  LEPC R20, `(.L_x_119) ;  /* 0x000000001014794e */ /* 0x000fee0000000000 */
[----:B--23--:R-:W-:Y:S05]  /*7880*/  CALL.ABS.NOINC R2 ;  /* 0x0000000002007343 */ /* 0x00cfea0003c00000 */
.L_x_119:
[C---:B------:R-:W-:Y:S01]  /*7890*/  SHF.L.U32 R40, R48.reuse, 0x10, RZ ;  /* 0x0000001030287819 */ /* 0x040fe200000006ff */
[----:B------:R-:W-:Y:S05]  /*78a0*/  WARPSYNC.ALL ;  /* 0x0000000000007948 */ /* 0x000fea0003800000 */
[----:B------:R-:W-:Y:S01]  /*78b0*/  R2UR UR4, R39 ;  /* 0x00000000270472ca */ /* 0x000fe200000e0000 */
[----:B------:R-:W-:Y:S01]  /*78c0*/  BSSY.RECONVERGENT B0, `(.L_x_120) ;  /* 0x0000087000007945 */ /* 0x000fe20003800200 */
[----:B------:R-:W-:Y:S02]  /*78d0*/  LOP3.LUT R43, R48, 0xffff0000, RZ, 0xc0, !PT ;  /* 0xffff0000302b7812 */ /* 0x000fe400078ec0ff */
[----:B------:R-:W-:Y:S02]  /*78e0*/  SHF.L.U32 R42, R49, 0x10, RZ ;  /* 0x00000010312a7819 */ /* 0x000fe400000006ff */
[----:B------:R-:W-:Y:S02]  /*78f0*/  SHF.L.U32 R45, R51, 0x10, RZ ;  /* 0x00000010332d7819 */ /* 0x000fe400000006ff */
[----:B------:R-:W-:Y:S02]  /*7900*/  LOP3.LUT R44, R75, 0xffff0000, RZ, 0xc0, !PT ;  /* 0xffff00004b2c7812 */ /* 0x000fe400078ec0ff */
[----:B------:R-:W-:Y:S03]  /*7910*/  ISETP.NE.AND P0, PT, R101, RZ, PT ;  /* 0x000000ff6500720c */ /* 0x000fe60003f05270 */
[----:B------:R-:W3:Y:S02]  /*7920*/  LDTM.x32 R4, tmem[UR4] ;  /* 0x00000004000479ee */ /* 0x000ee400082c0000 */
[C---:B---3--:R-:W-:Y:S01]  /*7930*/  FMUL R0, R38.reuse, R4 ;  /* 0x0000000426007220 */ /* 0x048fe20000400000 */
[C---:B------:R-:W-:Y:S01]  /*7940*/  FMUL R2, R38.reuse, R5 ;  /* 0x0000000526027220 */ /* 0x040fe20000400000 */
[C---:B-1----:R-:W-:Y:S01]  /*7950*/  FMUL R3, R38.reuse, R6 ;  /* 0x0000000626037220 */ /* 0x042fe20000400000 */
[----:B------:R-:W-:Y:S01]  /*7960*/  FMUL R7, R38, R7 ;  /* 0x0000000726077220 */ /* 0x000fe20000400000 */
[----:B------:R-:W-:Y:S01]  /*7970*/  FFMA R0, R41, R40, R0 ;  /* 0x0000002829007223 */ /* 0x000fe20000000000 */
[----:B------:R-:W-:Y:S01]  /*7980*/  LOP3.LUT R40, R49, 0xffff0000, RZ, 0xc0, !PT ;  /* 0xffff000031287812 */ /* 0x000fe200078ec0ff */
[C---:B------:R-:W-:Y:S01]  /*7990*/  FFMA R2, R41.reuse, R43, R2 ;  /* 0x0000002b29027223 */ /* 0x040fe20000000002 */
[C---:B------:R-:W-:Y:S01]  /*79a0*/  SHF.L.U32 R43, R50.reuse, 0x10, RZ ;  /* 0x00000010322b7819 */ /* 0x040fe200000006ff */
[C---:B------:R-:W-:Y:S01]  /*79b0*/  FFMA R3, R41.reuse, R42, R3 ;  /* 0x0000002a29037223 */ /* 0x040fe20000000003 */
[----:B------:R-:W-:Y:S01]  /*79c0*/  LOP3.LUT R42, R50, 0xffff0000, RZ, 0xc0, !PT ;  /* 0xffff0000322a7812 */ /* 0x000fe200078ec0ff */
[----:B------:R-:W-:Y:S01]  /*79d0*/  FMUL R4, R38, R8 ;  /* 0x0000000826047220 */ /* 0x000fe20000400000 */
[----:B------:R-:W-:Y:S01]  /*79e0*/  F2FP.BF16.F32.PACK_AB R52, R2, R0 ;  /* 0x000000000234723e */ /* 0x000fe200000010ff */
[----:B------:R-:W-:Y:S01]  /*79f0*/  FFMA R7, R41, R40, R7 ;  /* 0x0000002829077223 */ /* 0x000fe20000000007 */
[----:B------:R-:W-:Y:S01]  /*7a00*/  LOP3.LUT R40, R51, 0xffff0000, RZ, 0xc0, !PT ;  /* 0xffff000033287812 */ /* 0x000fe200078ec0ff */
[C---:B------:R-:W-:Y:S01]  /*7a10*/  FMUL R5, R38.reuse, R9 ;  /* 0x0000000926057220 */ /* 0x040fe20000400000 */
[C---:B------:R-:W-:Y:S01]  /*7a20*/  FMUL R6, R38.reuse, R10 ;  /* 0x0000000a26067220 */ /* 0x040fe20000400000 */
[----:B------:R-:W-:Y:S01]  /*7a30*/  FMUL R11, R38, R11 ;  /* 0x0000000b260b7220 */ /* 0x000fe20000400000 */
[----:B------:R-:W-:Y:S01]  /*7a40*/  F2FP.BF16.F32.PACK_AB R53, R7, R3 ;  /* 0x000000030735723e */ /* 0x000fe200000010ff */
[C---:B------:R-:W-:Y:S01]  /*7a50*/  FFMA R4, R41.reuse, R43, R4 ;  /* 0x0000002b29047223 */ /* 0x040fe20000000004 */
[C---:B------:R-:W-:Y:S01]  /*7a60*/  SHF.L.U32 R43, R56.reuse, 0x10, RZ ;  /* 0x00000010382b7819 */ /* 0x040fe200000006ff */
[----:B------:R-:W-:Y:S01]  /*7a70*/  FFMA R5, R41, R42, R5 ;  /* 0x0000002a29057223 */ /* 0x000fe20000000005 */
[----:B------:R-:W-:Y:S01]  /*7a80*/  LOP3.LUT R42, R57, 0xffff0000, RZ, 0xc0, !PT ;  /* 0xffff0000392a7812 */ /* 0x000fe200078ec0ff */
[----:B------:R-:W-:Y:S01]  /*7a90*/  FFMA R6, R41, R45, R6 ;  /* 0x0000002d29067223 */ /* 0x000fe20000000006 */
[----:B------:R-:W-:Y:S01]  /*7aa0*/  SHF.L.U32 R45, R57, 0x10, RZ ;  /* 0x00000010392d7819 */ /* 0x000fe200000006ff */
[----:B------:R-:W-:Y:S01]  /*7ab0*/  FFMA R11, R41, R40, R11 ;  /* 0x00000028290b7223 */ /* 0x000fe2000000000b */
[----:B------:R-:W-:Y:S01]  /*7ac0*/  LOP3.LUT R40, R56, 0xffff0000, RZ, 0xc0, !PT ;  /* 0xffff000038287812 */ /* 0x000fe200078ec0ff */
[C---:B------:R-:W-:Y:S01]  /*7ad0*/  FMUL R8, R38.reuse, R12 ;  /* 0x0000000c26087220 */ /* 0x040fe20000400000 */
[----:B------:R-:W-:Y:S01]  /*7ae0*/  F2FP.BF16.F32.PACK_AB R54, R5, R4 ;  /* 0x000000040536723e */ /* 0x000fe200000010ff */
[C---:B------:R-:W-:Y:S01]  /*7af0*/  FMUL R9, R38.reuse, R13 ;  /* 0x0000000d26097220 */ /* 0x040fe20000400000 */
[----:B------:R-:W-:Y:S01]  /*7b00*/  F2FP.BF16.F32.PACK_AB R55, R11, R6 ;  /* 0x000000060b37723e */ /* 0x000fe200000010ff */
[C---:B------:R-:W-:Y:S01]  /*7b10*/  FMUL R10, R38.reuse, R14 ;  /* 0x0000000e260a7220 */ /* 0x040fe20000400000 */
[----:B------:R-:W-:Y:S01]  /*7b20*/  FMUL R15, R38, R15 ;  /* 0x0000000f260f7220 */ /* 0x000fe20000400000 */
[----:B------:R-:W-:Y:S01]  /*7b30*/  FFMA R8, R41, R43, R8 ;  /* 0x0000002b29087223 */ /* 0x000fe20000000008 */
[----:B------:R-:W-:Y:S01]  /*7b40*/  SHF.L.U32 R43, R59, 0x10, RZ ;  /* 0x000000103b2b7819 */ /* 0x000fe200000006ff */
[C---:B------:R-:W-:Y:S01]  /*7b50*/  FFMA R9, R41.reuse, R40, R9 ;  /* 0x0000002829097223 */ /* 0x040fe20000000009 */
[C---:B------:R-:W-:Y:S01]  /*7b60*/  SHF.L.U32 R40, R58.reuse, 0x10, RZ ;  /* 0x000000103a287819 */ /* 0x040fe200000006ff */
        /* <DEDUP_REMOVED lines=8> */
[----:B------:R-:W-:Y:S01]  /*7bf0*/  FMUL R14, R38, R18 ;  /* 0x00000012260e7220 */ /* 0x000fe20000400000 */
[----:B------:R-:W-:Y:S01]  /*7c00*/  FFMA R12, R41, R40, R12 ;  /* 0x00000028290c7223 */ /* 0x000fe2000000000c */
[----:B------:R-:W-:Y:S01]  /*7c10*/  LOP3.LUT R40, R59, 0xffff0000, RZ, 0xc0, !PT ;  /* 0xffff00003b287812 */ /* 0x000fe200078ec0ff */
[C---:B------:R-:W-:Y:S01]  /*7c20*/  FFMA R13, R41.reuse, R42, R13 ;  /* 0x0000002a290d7223 */ /* 0x040fe2000000000d */
[----:B------:R-:W-:Y:S01]  /*7c30*/  LOP3.LUT R42, R64, 0xffff0000, RZ, 0xc0, !PT ;  /* 0xffff0000402a7812 */ /* 0x000fe200078ec0ff */
[----:B------:R-:W-:Y:S01]  /*7c40*/  FMUL R19, R38, R19 ;  /* 0x0000001326137220 */ /* 0x000fe20000400000 */
[----:B------:R-:W-:Y:S01]  /*7c50*/  FFMA R14, R41, R43, R14 ;  /* 0x0000002b290e7223 */ /* 0x000fe2000000000e */
[----:B------:R-:W-:Y:S01]  /*7c60*/  SHF.L.U32 R43, R64, 0x10, RZ ;  /* 0x00000010402b7819 */ /* 0x000fe200000006ff */
[----:B------:R1:W-:Y:S01]  /*7c70*/  STS.128 [R87], R52 ;  /* 0x0000003457007388 */ /* 0x0003e20000000c00 */
[----:B------:R-:W-:Y:S01]  /*7c80*/  F2FP.BF16.F32.PACK_AB R62, R13, R12 ;  /* 0x0000000c0d3e723e */ /* 0x000fe200000010ff */
[C---:B------:R-:W-:Y:S01]  /*7c90*/  FMUL R16, R38.reuse, R20 ;  /* 0x0000001426107220 */ /* 0x040fe20000400000 */
        /* <DEDUP_REMOVED lines=8> */
[C---:B------:R-:W-:Y:S01]  /*7d20*/  FFMA R17, R41.reuse, R42, R17 ;  /* 0x0000002a29117223 */ /* 0x040fe20000000011 */
[----:B------:R-:W-:Y:S01]  /*7d30*/  FFMA R18, R41, R45, R18 ;  /* 0x0000002d29127223 */ /* 0x000fe20000000012 */
[----:B------:R1:W-:Y:S01]  /*7d40*/  STS.128 [R86+0x10], R60 ;  /* 0x0000103c56007388 */ /* 0x0003e20000000c00 */
[----:B------:R-:W-:Y:S01]  /*7d50*/  SHF.L.U32 R45, R67, 0x10, RZ ;  /* 0x00000010432d7819 */ /* 0x000fe200000006ff */
[----:B------:R-:W-:Y:S01]  /*7d60*/  FFMA R23, R41, R40, R23 ;  /* 0x0000002829177223 */ /* 0x000fe20000000017 */
[----:B------:R-:W-:Y:S01]  /*7d70*/  LOP3.LUT R40, R66, 0xffff0000, RZ, 0xc0, !PT ;  /* 0xffff000042287812 */ /* 0x000fe200078ec0ff */
[C---:B------:R-:W-:Y:S01]  /*7d80*/  FMUL R20, R38.reuse, R24 ;  /* 0x0000001826147220 */ /* 0x040fe20000400000 */
[----:B------:R-:W-:Y:S01]  /*7d90*/  LOP3.LUT R42, R67, 0xffff0000, RZ, 0xc0, !PT ;  /* 0xffff0000432a7812 */ /* 0x000fe200078ec0ff */
[C---:B------:R-:W-:Y:S01]  /*7da0*/  FMUL R21, R38.reuse, R25 ;  /* 0x0000001926157220 */ /* 0x040fe20000400000 */
[----:B------:R-:W-:Y:S01]  /*7db0*/  F2FP.BF16.F32.PACK_AB R68, R17, R16 ;  /* 0x000000101144723e */ /* 0x000fe200000010ff */
[C---:B------:R-:W-:Y:S01]  /*7dc0*/  FMUL R22, R38.reuse, R26 ;  /* 0x0000001a26167220 */ /* 0x040fe20000400000 */
[----:B------:R-:W-:Y:S01]  /*7dd0*/  FMUL R27, R38, R27 ;  /* 0x0000001b261b7220 */ /* 0x000fe20000400000 */
[C---:B------:R-:W-:Y:S01]  /*7de0*/  FFMA R20, R41.reuse, R43, R20 ;  /* 0x0000002b29147223 */ /* 0x040fe20000000014 */
[C---:B------:R-:W-:Y:S01]  /*7df0*/  FFMA R21, R41.reuse, R40, R21 ;  /* 0x0000002829157223 */ /* 0x040fe20000000015 */
[C---:B------:R-:W-:Y:S01]  /*7e00*/  FFMA R22, R41.reuse, R45, R22 ;  /* 0x0000002d29167223 */ /* 0x040fe20000000016 */
[----:B------:R-:W-:Y:S01]  /*7e10*/  FFMA R27, R41, R42, R27 ;  /* 0x0000002a291b7223 */ /* 0x000fe2000000001b */
[----:B------:R-:W-:Y:S01]  /*7e20*/  SHF.L.U32 R40, R72, 0x10, RZ ;  /* 0x0000001048287819 */ /* 0x000fe200000006ff */
[----:B------:R-:W-:Y:S01]  /*7e30*/  FMUL R24, R38, R28 ;  /* 0x0000001c26187220 */ /* 0x000fe20000400000 */
[----:B------:R-:W-:Y:S01]  /*7e40*/  LOP3.LUT R42, R72, 0xffff0000, RZ, 0xc0, !PT ;  /* 0xffff0000482a7812 */ /* 0x000fe200078ec0ff */
[C---:B------:R-:W-:Y:S01]  /*7e50*/  FMUL R25, R38.reuse, R29 ;  /* 0x0000001d26197220 */ /* 0x040fe20000400000 */
[----:B------:R-:W-:Y:S01]  /*7e60*/  SHF.L.U32 R43, R73, 0x10, RZ ;  /* 0x00000010492b7819 */ /* 0x000fe200000006ff */
[C---:B------:R-:W-:Y:S01]  /*7e70*/  FMUL R26, R38.reuse, R30 ;  /* 0x0000001e261a7220 */ /* 0x040fe20000400000 */
[C---:B------:R-:W-:Y:S01]  /*7e80*/  FFMA R24, R41.reuse, R40, R24 ;  /* 0x0000002829187223 */ /* 0x040fe20000000018 */
[----:B------:R-:W-:Y:S01]  /*7e90*/  FFMA R25, R41, R42, R25 ;  /* 0x0000002a29197223 */ /* 0x000fe20000000019 */
[----:B------:R-:W-:Y:S01]  /*7ea0*/  LOP3.LUT R40, R73, 0xffff0000, RZ, 0xc0, !PT ;  /* 0xffff000049287812 */ /* 0x000fe200078ec0ff */
[----:B------:R-:W-:Y:S01]  /*7eb0*/  FFMA R26, R41, R43, R26 ;  /* 0x0000002b291a7223 */ /* 0x000fe2000000001a */
[----:B------:R-:W-:Y:S01]  /*7ec0*/  FMUL R31, R38, R31 ;  /* 0x0000001f261f7220 */ /* 0x000fe20000400000 */
[----:B------:R-:W-:Y:S01]  /*7ed0*/  SHF.L.U32 R43, R74, 0x10, RZ ;  /* 0x000000104a2b7819 */ /* 0x000fe200000006ff */
[----:B------:R-:W-:Y:S01]  /*7ee0*/  FMUL R28, R38, R32 ;  /* 0x00000020261c7220 */ /* 0x000fe20000400000 */
[----:B------:R-:W-:Y:S01]  /*7ef0*/  LOP3.LUT R42, R74, 0xffff0000, RZ, 0xc0, !PT ;  /* 0xffff00004a2a7812 */ /* 0x000fe200078ec0ff */
[C---:B------:R-:W-:Y:S01]  /*7f00*/  FMUL R29, R38.reuse, R33 ;  /* 0x00000021261d7220 */ /* 0x040fe20000400000 */
[----:B------:R-:W-:Y:S01]  /*7f10*/  SHF.L.U32 R45, R75, 0x10, RZ ;  /* 0x000000104b2d7819 */ /* 0x000fe200000006ff */
[C---:B------:R-:W-:Y:S01]  /*7f20*/  FMUL R30, R38.reuse, R34 ;  /* 0x00000022261e7220 */ /* 0x040fe20000400000 */
[----:B------:R-:W-:Y:S01]  /*7f30*/  FFMA R31, R41, R40, R31 ;  /* 0x00000028291f7223 */ /* 0x000fe2000000001f */
[----:B------:R-:W-:Y:S01]  /*7f40*/  FMUL R35, R38, R35 ;  /* 0x0000002326237220 */ /* 0x000fe20000400000 */
[----:B------:R-:W-:Y:S01]  /*7f50*/  F2FP.BF16.F32.PACK_AB R69, R23, R18 ;  /* 0x000000121745723e */ /* 0x000fe200000010ff */
[----:B------:R-:W-:Y:S01]  /*7f60*/  FFMA R28, R41, R43, R28 ;  /* 0x0000002b291c7223 */ /* 0x000fe2000000001c */
[----:B------:R-:W-:Y:S01]  /*7f70*/  F2FP.BF16.F32.PACK_AB R70, R21, R20 ;  /* 0x000000141546723e */ /* 0x000fe200000010ff */
[----:B------:R-:W-:Y:S01]  /*7f80*/  FFMA R29, R41, R42, R29 ;  /* 0x0000002a291d7223 */ /* 0x000fe2000000001d */
[----:B------:R-:W-:Y:S01]  /*7f90*/  F2FP.BF16.F32.PACK_AB R71, R27, R22 ;  /* 0x000000161b47723e */ /* 0x000fe200000010ff */
[C---:B------:R-:W-:Y:S01]  /*7fa0*/  FFMA R30, R41.reuse, R45, R30 ;  /* 0x0000002d291e7223 */ /* 0x040fe2000000001e */
[----:B------:R-:W-:Y:S01]  /*7fb0*/  FFMA R35, R41, R44, R35 ;  /* 0x0000002c29237223 */ /* 0x000fe20000000023 */
[----:B------:R-:W-:Y:S02]  /*7fc0*/  F2FP.BF16.F32.PACK_AB R104, R25, R24 ;  /* 0x000000181968723e */ /* 0x000fe400000010ff */
[----:B------:R1:W-:Y:S01]  /*7fd0*/  STS.128 [R47+0x20], R68 ;  /* 0x000020442f007388 */ /* 0x0003e20000000c00 */
[----:B------:R-:W-:Y:S02]  /*7fe0*/  F2FP.BF16.F32.PACK_AB R105, R31, R26 ;  /* 0x0000001a1f69723e */ /* 0x000fe400000010ff */
[----:B------:R-:W-:Y:S02]  /*7ff0*/  F2FP.BF16.F32.PACK_AB R106, R29, R28 ;  /* 0x0000001c1d6a723e */ /* 0x000fe400000010ff */
[----:B------:R-:W-:Y:S05]  /*8000*/  F2FP.BF16.F32.PACK_AB R107, R35, R30 ;  /* 0x0000001e236b723e */ /* 0x000fea00000010ff */
[----:B------:R1:W-:Y:S01]  /*8010*/  STS.128 [R46+0x10], R104 ;  /* 0x000010682e007388 */ /* 0x0003e20000000c00 */
[----:B------:R-:W-:Y:S01]  /*8020*/  @!PT LDS RZ, [RZ] ;  /* 0x00000000fffff984 */ /* 0x000fe20000000800 */
[----:B------:R-:W-:Y:S01]  /*8030*/  @!PT LDS RZ, [RZ] ;  /* 0x00000000fffff984 */ /* 0x000fe20000000800 */
[----:B------:R-:W-:Y:S01]  /*8040*/  @!PT LDS RZ, [RZ] ;  /* 0x00000000fffff984 */ /* 0x000fe20000000800 */
[----:B------:R-:W-:Y:S01]  /*8050*/  @!PT LDS RZ, [RZ] ;  /* 0x00000000fffff984 */ /* 0x000fe20000000800 */
[----:B------:R3:W-:Y:S07]  /*8060*/  MEMBAR.ALL.CTA ;  /* 0x0000000000007992 */ /* 0x0007ee0000008000 */
[----:B---3--:R-:W3:Y:S02]  /*8070*/  FENCE.VIEW.ASYNC.S ;  /* 0x00000000000073c6 */ /* 0x008ee40000000000 */
[----:B---3--:R-:W-:Y:S06]  /*8080*/  BAR.SYNC.DEFER_BLOCKING 0x1, 0x80 ;  /* 0x0042000000007b1d */ /* 0x008fec0000010000 */
[----:B------:R-:W-:Y:S05]  /*8090*/  @P0 BRA `(.L_x_121) ;  /* 0x0000000000240947 */ /* 0x000fea0003800000 */
[----:B------:R-:W3:Y:S01]  /*80a0*/  LDCU.64 UR6, c[0x0][0x348] ;  /* 0x00006900ff0677ac */ /* 0x000ee20008000a00 */
[----:B------:R-:W-:Y:S01]  /*80b0*/  R2UR UR5, R111 ;  /* 0x000000006f0572ca */ /* 0x000fe200000e0000 */
[----:B------:R-:W-:Y:S11]  /*80c0*/  UMOV UR51, UR36 ;  /* 0x0000002400337c82 */ /* 0x000ff60008000000 */
[----:B------:R-:W-:Y:S01]  /*80d0*/  @!UPT UIADD3 URZ, UPT, UPT, URZ, URZ, URZ ;  /* 0x000000fffffff290 */ /* 0x000fe2000fffe0ff */
[----:B------:R-:W-:Y:S02]  /*80e0*/  UIADD3 UR48, UPT, UPT, UR47, 0x200, UR5 ;  /* 0x000002002f307890 */ /* 0x000fe4000fffe005 */
[----:B---3--:R-:W-:Y:S04]  /*80f0*/  UIADD3 UR4, UP0, UPT, UR6, 0xa80, URZ ;  /* 0x00000a8006047890 */ /* 0x008fe8000ff1e0ff */
[----:B------:R-:W-:Y:S09]  /*8100*/  UIADD3.X UR5, UPT, UPT, URZ, UR7, URZ, UP0, !UPT ;  /* 0x00000007ff057290 */ /* 0x000ff200087fe4ff */
[----:B------:R3:W-:Y:S02]  /*8110*/  UTMASTG.3D [UR48], [UR4] ;  /* 0x00000030040073b5 */ /* 0x0007e40008010000 */
[----:B---3--:R0:W-:Y:S02]  /*8120*/  UTMACMDFLUSH ;  /* 0x00000000000079b7 */ /* 0x0081e40000000000 */
.L_x_121:
[----:B------:R-:W-:Y:S05]  /*8130*/  BSYNC.RECONVERGENT B0 ;  /* 0x0000000000007941 */ /* 0x000fea0003800200 */
.L_x_120:
[----:B------:R-:W-:Y:S01]  /*8140*/  UIADD3 UR44, UPT, UPT, UR46, 0x1, URZ ;  /* 0x000000012e2c7890 */ /* 0x000fe2000fffe0ff */
[----:B------:R-:W-:Y:S03]  /*8150*/  BSSY.RECONVERGENT B0, `(.L_x_122) ;  /* 0x0000005000007945 */ /* 0x000fe60003800200 */
[----:B------:R-:W-:Y:S04]  /*8160*/  UISETP.NE.AND UP0, UPT, UR44, 0x3, UPT ;  /* 0x000000032c00788c */ /* 0x000fe8000bf05270 */
[----:B------:R-:W-:Y:S01]  /*8170*/  USEL UR45, UR44, URZ, UP0 ;  /* 0x000000ff2c2d7287 */ /* 0x000fe20008000000 */
[----:B------:R-:W-:Y:S11]  /*8180*/  @P0 BRA `(.L_x_123) ;  /* 0x0000000000040947 */ /* 0x000ff60003800000 */
[----:B------:R-:W-:Y:S04]  /*8190*/  DEPBAR.LE SB0, 0x1 ;  /* 0x000080400000791a */ /* 0x000fe80000000000 */
.L_x_123:
[----:B------:R-:W-:Y:S05]  /*81a0*/  BSYNC.RECONVERGENT B0 ;  /* 0x0000000000007941 */ /* 0x000fea0003800200 */
.L_x_122:
[----:B------:R-:W-:Y:S01]  /*81b0*/  BAR.SYNC.DEFER_BLOCKING 0x1, 0x80 ;  /* 0x0042000000007b1d */ /* 0x000fe20000010000 */
[----:B------:R-:W-:Y:S01]  /*81c0*/  ISETP.NE.AND P1, PT, R109, RZ, PT ;  /* 0x000000ff6d00720c */ /* 0x000fe20003f25270 */
[----:B------:R-:W-:Y:S01]  /*81d0*/  UISETP.NE.AND UP0, UPT, UR53, URZ, UPT ;  /* 0x000000ff3500728c */ /* 0x000fe2000bf05270 */
[----:B------:R-:W-:Y:S11]  /*81e0*/  LEA R2, R113, UR47, 0x3 ;  /* 0x0000002f71027c11 */ /* 0x000ff6000f8e18ff */
[----:B------:R-:W-:Y:S01]  /*81f0*/  @P1 SHF.L.U32 R3, R112, 0x1f, RZ ;  /* 0x0000001f70031819 */ /* 0x000fe200000006ff */
[----:B------:R-:W-:Y:S06]  /*8200*/  BRA.U !UP0, `(.L_x_124) ;  /* 0x0000000108247547 */ /* 0x000fec000b800000 */
[----:B------:R-:W-:Y:S01]  /*8210*/  IMAD.U32 R5, RZ, RZ, UR52 ;  /* 0x00000034ff057e24 */ /* 0x000fe2000f8e00ff */
[----:B------:R-:W-:Y:S01]  /*8220*/  MOV R0, UR57 ;  /* 0x0000003900007c02 */ /* 0x000fe20008000f00 */
[----:B------:R-:W-:Y:S03]  /*8230*/  UIADD3 UR4, UPT, UPT, UR52, 0x1, URZ ;  /* 0x0000000134047890 */ /* 0x000fe6000fffe0ff */
[----:B------:R-:W-:Y:S01]  /*8240*/  @P1 LEA R5, R5, UR47, 0x3 ;  /* 0x0000002f05051c11 */ /* 0x000fe2000f8e18ff */
[----:B------:R-:W-:Y:S04]  /*8250*/  UISETP.NE.AND UP0, UPT, UR4, 0x3, UPT ;  /* 0x000000030400788c */ /* 0x000fe8000bf05270 */
[----:B------:R-:W-:Y:S01]  /*8260*/  @P1 VIADD R5, R5, 0x98 ;  /* 0x0000009805051836 */ /* 0x000fe20000000000 */
[----:B------:R-:W-:Y:S04]  /*8270*/  USEL UR52, UR4, URZ, UP0 ;  /* 0x000000ff04347287 */ /* 0x000fe80008000000 */
[----:B------:R-:W-:Y:S04]  /*8280*/  @P1 PRMT R0, R0, 0x654, R5 ;  /* 0x0000065400001816 */ /* 0x000fe80000000005 */
[----:B------:R3:W-:Y:S04]  /*8290*/  @P1 SYNCS.ARRIVE.TRANS64.RED.A1T0 RZ, [R0+URZ], RZ ;  /* 0x000000ff00ff19a7 */ /* 0x0007e800081004ff */
.L_x_124:
[----:B------:R-:W4:Y:S01]  /*82a0*/  @P1 SYNCS.PHASECHK.TRANS64.TRYWAIT P0, [R2+URZ+0x80], R3 ;  /* 0x00008003020015a7 */ /* 0x000f2200080011ff */
[----:B------:R-:W-:Y:S01]  /*82b0*/  BSSY B1, `(.L_x_125) ;  /* 0x0000015000017945 */ /* 0x000fe20003800000 */
[----:B----4-:R-:W-:Y:S03]  /*82c0*/  @P1 SEL R110, RZ, 0x1, !P0 ;  /* 0x00000001ff6e1807 */ /* 0x010fe60004000000 */
[----:B------:R-:W-:Y:S05]  /*82d0*/  @!P1 BRA `(.L_x_126) ;  /* 0x0000000000489947 */ /* 0x000fea0003800000 */
[----:B------:R-:W-:Y:S01]  /*82e0*/  ISETP.NE.AND P1, PT, R114, RZ, PT ;  /* 0x000000ff7200720c */ /* 0x000fe20003f25270 */
[----:B------:R-:W-:Y:S01]  /*82f0*/  BSSY B0, `(.L_x_127) ;  /* 0x000000a000007945 */ /* 0x000fe20003800000 */
[----:B------:R-:W-:Y:S11]  /*8300*/  ISETP.NE.AND P0, PT, R110, RZ, PT ;  /* 0x000000ff6e00720c */ /* 0x000ff60003f05270 */
[----:B------:R-:W-:Y:S04]  /*8310*/  @P1 IMAD R113, R113, 0x2000, R100 ;  /* 0x0000200071711824 */ /* 0x000fe800078e0264 */
[----:B------:R-:W-:Y:S01]  /*8320*/  @P1 IMAD.IADD R4, R85, 0x1, R113 ;  /* 0x0000000155041824 */ /* 0x000fe200078e0271 */
[----:B------:R-:W-:Y:S03]  /*8330*/  @P1 IADD3 R3, PT, PT, R84, R113, RZ ;  /* 0x0000007154031210 */ /* 0x000fe60007ffe0ff */
[----:B---3--:R-:W-:Y:S01]  /*8340*/  @P1 IMAD.IADD R0, R99, 0x1, R4 ;  /* 0x0000000163001824 */ /* 0x008fe200078e0204 */
[----:B------:R-:W-:Y:S06]  /*8350*/  @P0 BRA `(.L_x_128) ;  /* 0x00000000000c0947 */ /* 0x000fec0003800000 */
[----:B------:R-:W-:Y:S04]  /*8360*/  SHF.L.U32 R5, R112, 0x1f, RZ ;  /* 0x0000001f70057819 */ /* 0x000fe800000006ff */
[----:B------:R-:W3:Y:S02]  /*8370*/  SYNCS.PHASECHK.TRANS64.TRYWAIT P0, [R2+URZ+0x80], R5 ;  /* 0x00008005020075a7 */ /* 0x000ee400080011ff */
[----:B---3--:R-:W-:Y:S05]  /*8380*/  @!P0 BRA `(.L_x_129) ;  /* 0x0000001800c08947 */ /* 0x008fea0003800000 */
.L_x_128:
[----:B------:R-:W-:Y:S05]  /*8390*/  BSYNC B0 ;  /* 0x0000000000007941 */ /* 0x000fea0003800000 */
.L_x_127:
[----:B------:R-:W-:Y:S11]  /*83a0*/  ISETP.NE.AND P0, PT, R114, RZ, PT ;  /* 0x000000ff7200720c */ /* 0x000ff60003f05270 */
[----:B------:R-:W-:Y:S02]  /*83b0*/  @!UPT UIADD3 URZ, UPT, UPT, URZ, URZ, URZ ;  /* 0x000000fffffff290 */ /* 0x000fe4000fffe0ff */
[----:B------:R4:W1:Y:S04]  /*83c0*/  @P0 LDS.128 R48, [R113] ;  /* 0x0000000071300984 */ /* 0x0008680000000c00 */
[----:B------:R4:W1:Y:S04]  /*83d0*/  @P0 LDS.128 R64, [R3+0x20] ;  /* 0x0000200003400984 */ /* 0x0008680000000c00 */
[----:B------:R4:W1:Y:S04]  /*83e0*/  @P0 LDS.128 R56, [R4+0x10] ;  /* 0x0000100004380984 */ /* 0x0008680000000c00 */
[----:B------:R4:W1:Y:S02]  /*83f0*/  @P0 LDS.128 R72, [R0+0x10] ;  /* 0x0000100000480984 */ /* 0x0008640000000c00 */
.L_x_126:
[----:B------:R-:W-:Y:S05]  /*8400*/  BSYNC B1 ;  /* 0x0000000000017941 */ /* 0x000fea0003800000 */
.L_x_125:
[----:B---34-:R-:W-:Y:S05]  /*8410*/  VIADD R0, R39, 0x20 ;  /* 0x0000002027007836 */ /* 0x018fea0000000000 */
[----:B------:R-:W-:Y:S04]  /*8420*/  SHF.R.U32.HI R0, RZ, 0x15, R0 ;  /* 0x00000015ff007819 */ /* 0x000fe80000011600 */
[----:B------:R-:W-:Y:S11]  /*8430*/  LOP3.LUT P0, RZ, R0, 0x3, R89, 0x48, !PT ;  /* 0x0000000300ff7812 */ /* 0x000ff60007804859 */
[----:B------:R-:W-:Y:S02]  /*8440*/  @!UPT UIADD3 URZ, UPT, UPT, URZ, URZ, URZ ;  /* 0x000000fffffff290 */ /* 0x000fe4000fffe0ff */
[----:B------:R-:W-:Y:S05]  /*8450*/  @!P0 BRA `(.L_x_130) ;  /* 0x0000000000408947 */ /* 0x000fea0003800000 */
[----:B------:R-:W3:Y:S01]  /*8460*/  LDCU.64 UR8, c[0x4][0x70] ;  /* 0x01000e00ff0877ac */ /* 0x000ee20008000a00 */
[----:B------:R-:W-:Y:S01]  /*8470*/  MOV R3, 0x0 ;  /* 0x0000000000037802 */ /* 0x000fe20000000f00 */
[----:B------:R-:W-:Y:S02]  /*8480*/  HFMA2 R12, -RZ, RZ, 0, 5.9604644775390625e-08 ;  /* 0x00000001ff0c7431 */ /* 0x000fe400000001ff */
[----:B------:R-:W-:Y:S02]  /*8490*/  IMAD.MOV.U32 R8, RZ, RZ, 0x192 ;  /* 0x00000192ff087424 */ /* 0x000fe400078e00ff */
[----:B------:R-:W-:Y:S01]  /*84a0*/  IMAD.MOV.U32 R13, RZ, RZ, RZ ;  /* 0x000000ffff0d7224 */ /* 0x000fe200078e00ff */
[----:B------:R-:W4:Y:S01]  /*84b0*/  LDCU.64 UR6, c[0x4][0x78] ;  /* 0x01000f00ff0677ac */ /* 0x000f220008000a00 */
[----:B------:R-:W1:Y:S01]  /*84c0*/  LDC.64 R2, c[0x4][R3] ;  /* 0x0100000003027b82 */ /* 0x000e620000000a00 */
[----:B------:R-:W5:Y:S01]  /*84d0*/  LDCU.64 UR4, c[0x4][0x10] ;  /* 0x01000200ff0477ac */ /* 0x000f620008000a00 */
[----:B---3--:R-:W-:Y:S01]  /*84e0*/  MOV R5, UR9 ;  /* 0x0000000900057c02 */ /* 0x008fe20008000f00 */
[----:B------:R-:W-:Y:S01]  /*84f0*/  IMAD.U32 R4, RZ, RZ, UR8 ;  /* 0x00000008ff047e24 */ /* 0x000fe2000f8e00ff */
[----:B----4-:R-:W-:Y:S01]  /*8500*/  MOV R7, UR7 ;  /* 0x0000000700077c02 */ /* 0x010fe20008000f00 */
[----:B------:R-:W-:Y:S01]  /*8510*/  IMAD.U32 R6, RZ, RZ, UR6 ;  /* 0x00000006ff067e24 */ /* 0x000fe2000f8e00ff */
[----:B-----5:R-:W-:Y:S01]  /*8520*/  MOV R11, UR5 ;  /* 0x00000005000b7c02 */ /* 0x020fe20008000f00 */
[----:B------:R-:W-:Y:S02]  /*8530*/  IMAD.U32 R10, RZ, RZ, UR4 ;  /* 0x00000004ff0a7e24 */ /* 0x000fe4000f8e00ff */
[----:B------:R-:W-:Y:S07]  /*8540*/  LEPC R20, `(.L_x_130) ;  /* 0x000000001014794e */ /* 0x000fee0000000000 */
[----:B-12---:R-:W-:Y:S05]  /*8550*/  CALL.ABS.NOINC R2 ;  /* 0x0000000002007343 */ /* 0x006fea0003c00000 */
.L_x_130:
[----:B------:R-:W-:Y:S01]  /*8560*/  ISETP.NE.AND P0, PT, R101, RZ, PT ;  /* 0x000000ff6500720c */ /* 0x000fe20003f05270 */
[----:B------:R-:W-:Y:S05]  /*8570*/  WARPSYNC.ALL ;  /* 0x0000000000007948 */ /* 0x000fea0003800000 */
[----:B------:R-:W-:Y:S01]  /*8580*/  R2UR UR4, R39 ;  /* 0x00000000270472ca */ /* 0x000fe200000e0000 */
[----:B------:R-:W-:Y:S01]  /*8590*/  BSSY.RECONVERGENT B0, `(.L_x_131) ;  /* 0x0000090000007945 */ /* 0x000fe20003800200 */
[C---:B-1----:R-:W-:Y:S02]  /*85a0*/  SHF.L.U32 R40, R48.reuse, 0x10, RZ ;  /* 0x0000001030287819 */ /* 0x042fe400000006ff */
[----:B------:R-:W-:Y:S02]  /*85b0*/  LOP3.LUT R42, R48, 0xffff0000, RZ, 0xc0, !PT ;  /* 0xffff0000302a7812 */ /* 0x000fe400078ec0ff */
[C---:B------:R-:W-:Y:S02]  /*85c0*/  SHF.L.U32 R43, R49.reuse, 0x10, RZ ;  /* 0x00000010312b7819 */ /* 0x040fe400000006ff */
[----:B------:R-:W-:Y:S02]  /*85d0*/  LOP3.LUT R44, R49, 0xffff0000, RZ, 0xc0, !PT ;  /* 0xffff0000312c7812 */ /* 0x000fe400078ec0ff */
[C---:B------:R-:W-:Y:S02]  /*85e0*/  SHF.L.U32 R45, R50.reuse, 0x10, RZ ;  /* 0x00000010322d7819 */ /* 0x040fe400000006ff */
[----:B--2---:R-:W-:Y:S01]  /*85f0*/  LOP3.LUT R46, R50, 0xffff0000, RZ, 0xc0, !PT ;  /* 0xffff0000322e7812 */ /* 0x004fe200078ec0ff */
[----:B------:R-:W1:Y:S01]  /*8600*/  LDTM.x32 R4, tmem[UR4+0x20] ;  /* 0x00002004000479ee */ /* 0x000e6200082c0000 */
[C---:B------:R-:W-:Y:S01]  /*8610*/  SHF.L.U32 R47, R51.reuse, 0x10, RZ ;  /* 0x00000010332f7819 */ /* 0x040fe200000006ff */
[----:B------:R-:W-:Y:S01]  /*8620*/  USHF.L.U32 UR4, UR45, 0xd, URZ ;  /* 0x0000000d2d047899 */ /* 0x000fe200080006ff */
[----:B------:R-:W-:Y:S01]  /*8630*/  LOP3.LUT R48, R51, 0xffff0000, RZ, 0xc0, !PT ;  /* 0xffff000033307812 */ /* 0x000fe200078ec0ff */
[----:B------:R-:W-:Y:S01]  /*8640*/  NOP ;  /* 0x0000000000007918 */ /* 0x000fe20000000000 */
[C---:B------:R-:W-:Y:S02]  /*8650*/  SHF.L.U32 R49, R56.reuse, 0x10, RZ ;  /* 0x0000001038317819 */ /* 0x040fe400000006ff */
[----:B------:R-:W-:Y:S02]  /*8660*/  LOP3.LUT R51, R56, 0xffff0000, RZ, 0xc0, !PT ;  /* 0xffff000038337812 */ /* 0x000fe400078ec0ff */
[C---:B------:R-:W-:Y:S02]  /*8670*/  SHF.L.U32 R50, R57.reuse, 0x10, RZ ;  /* 0x0000001039327819 */ /* 0x040fe400000006ff */
[----:B------:R-:W-:Y:S02]  /*8680*/  LOP3.LUT R52, R57, 0xffff0000, RZ, 0xc0, !PT ;  /* 0xffff000039347812 */ /* 0x000fe400078ec0ff */
[----:B------:R-:W-:Y:S02]  /*8690*/  IADD3 R111, PT, PT, R100, UR4, RZ ;  /* 0x00000004646f7c10 */ /* 0x000fe4000fffe0ff */
[C---:B------:R-:W-:Y:S02]  /*86a0*/  SHF.L.U32 R53, R58.reuse, 0x10, RZ ;  /* 0x000000103a357819 */ /* 0x040fe400000006ff */
[----:B------:R-:W-:Y:S02]  /*86b0*/  LOP3.LUT R54, R58, 0xffff0000, RZ, 0xc0, !PT ;  /* 0xffff00003a367812 */ /* 0x000fe400078ec0ff */
[C---:B------:R-:W-:Y:S02]  /*86c0*/  SHF.L.U32 R55, R59.reuse, 0x10, RZ ;  /* 0x000000103b377819 */ /* 0x040fe400000006ff */
[----:B------:R-:W-:Y:S02]  /*86d0*/  IADD3 R92, PT, PT, R92, 0xf0, RZ ;  /* 0x000000f05c5c7810 */ /* 0x000fe40007ffe0ff */
[----:B------:R-:W-:Y:S01]  /*86e0*/  LOP3.LUT R56, R59, 0xffff0000, RZ, 0xc0, !PT ;  /* 0xffff00003b387812 */ /* 0x000fe200078ec0ff */
[C---:B-1----:R-:W-:Y:S01]  /*86f0*/  FMUL R4, R38.reuse, R4 ;  /* 0x0000000426047220 */ /* 0x042fe20000400000 */
[----:B------:R-:W-:Y:S01]  /*8700*/  IADD3 R110, PT, PT, R85, R111, RZ ;  /* 0x0000006f556e7210 */ /* 0x000fe20007ffe0ff */
[----:B------:R-:W-:Y:S01]  /*8710*/  FMUL R5, R38, R5 ;  /* 0x0000000526057220 */ /* 0x000fe20000400000 */
[----:B------:R-:W-:Y:S01]  /*8720*/  SHF.L.U32 R57, R64, 0x10, RZ ;  /* 0x0000001040397819 */ /* 0x000fe200000006ff */
[----:B------:R-:W-:Y:S01]  /*8730*/  FMUL R6, R38, R6 ;  /* 0x0000000626067220 */ /* 0x000fe20000400000 */
[----:B------:R-:W-:Y:S01]  /*8740*/  IADD3 R111, PT, PT, R84, R111, RZ ;  /* 0x0000006f546f7210 */ /* 0x000fe20007ffe0ff */
[----:B------:R-:W-:Y:S01]  /*8750*/  FMUL R7, R38, R7 ;  /* 0x0000000726077220 */ /* 0x000fe20000400000 */
[----:B------:R-:W-:Y:S01]  /*8760*/  LOP3.LUT R58, R64, 0xffff0000, RZ, 0xc0, !PT ;  /* 0xffff0000403a7812 */ /* 0x000fe200078ec0ff */
[----:B------:R-:W-:Y:S01]  /*8770*/  FFMA R4, R41, R40, R4 ;  /* 0x0000002829047223 */ /* 0x000fe20000000004 */
[----:B------:R-:W-:Y:S01]  /*8780*/  SHF.L.U32 R59, R65, 0x10, RZ ;  /* 0x00000010413b7819 */ /* 0x000fe200000006ff */
[----:B------:R-:W-:Y:S01]  /*8790*/  FMUL R8, R38, R8 ;  /* 0x0000000826087220 */ /* 0x000fe20000400000 */
[----:B------:R-:W-:Y:S01]  /*87a0*/  LOP3.LUT R92, R92, 0xfefffff8, RZ, 0xc0, !PT ;  /* 0xfefffff85c5c7812 */ /* 0x000fe200078ec0ff */
[----:B------:R-:W-:Y:S01]  /*87b0*/  FFMA R5, R41, R42, R5 ;  /* 0x0000002a29057223 */ /* 0x000fe20000000005 */
[----:B------:R-:W-:Y:S01]  /*87c0*/  LOP3.LUT R60, R65, 0xffff0000, RZ, 0xc0, !PT ;  /* 0xffff0000413c7812 */ /* 0x000fe200078ec0ff */
[----:B------:R-:W-:Y:S01]  /*87d0*/  FMUL R9, R38, R9 ;  /* 0x0000000926097220 */ /* 0x000fe20000400000 */
[----:B------:R-:W-:Y:S01]  /*87e0*/  SHF.L.U32 R61, R66, 0x10, RZ ;  /* 0x00000010423d7819 */ /* 0x000fe200000006ff */
[----:B------:R1:W-:Y:S01]  /*87f0*/  SYNCS.ARRIVE.TRANS64.RED.A1T0 RZ, [R92+URZ], RZ ;  /* 0x000000ff5cff79a7 */ /* 0x0003e200081004ff */
[----:B------:R-:W-:Y:S01]  /*8800*/  F2FP.BF16.F32.PACK_AB R84, R5, R4 ;  /* 0x000000040554723e */ /* 0x000fe200000010ff */
[----:B------:R-:W-:Y:S01]  /*8810*/  FFMA R6, R41, R43, R6 ;  /* 0x0000002b29067223 */ /* 0x000fe20000000006 */
[----:B------:R-:W-:Y:S01]  /*8820*/  IADD3 R120, PT, PT, R99, R110, RZ ;  /* 0x0000006e63787210 */ /* 0x000fe20007ffe0ff */
[C---:B------:R-:W-:Y:S01]  /*8830*/  FFMA R7, R41.reuse, R44, R7 ;  /* 0x0000002c29077223 */ /* 0x040fe20000000007 */
[C---:B------:R-:W-:Y:S01]  /*8840*/  FFMA R8, R41.reuse, R45, R8 ;  /* 0x0000002d29087223 */ /* 0x040fe20000000008 */
[----:B------:R-:W-:Y:S01]  /*8850*/  FFMA R9, R41, R46, R9 ;  /* 0x0000002e29097223 */ /* 0x000fe20000000009 */
[----:B------:R-:W-:Y:S01]  /*8860*/  FMUL R10, R38, R10 ;  /* 0x0000000a260a7220 */ /* 0x000fe20000400000 */
[----:B------:R-:W-:Y:S01]  /*8870*/  LOP3.LUT R62, R66, 0xffff0000, RZ, 0xc0, !PT ;  /* 0xffff0000423e7812 */ /* 0x000fe200078ec0ff */
[C---:B------:R-:W-:Y:S01]  /*8880*/  FMUL R11, R38.reuse, R11 ;  /* 0x0000000b260b7220 */ /* 0x040fe20000400000 */
[----:B------:R-:W-:Y:S01]  /*8890*/  F2FP.BF16.F32.PACK_AB R85, R7, R6 ;  /* 0x000000060755723e */ /* 0x000fe200000010ff */
[----:B------:R-:W-:Y:S01]  /*88a0*/  FFMA R10, R41, R47, R10 ;  /* 0x0000002f290a7223 */ /* 0x000fe2000000000a */
[----:B------:R-:W-:Y:S01]  /*88b0*/  F2FP.BF16.F32.PACK_AB R86, R9, R8 ;  /* 0x000000080956723e */ /* 0x000fe200000010ff */
[----:B------:R-:W-:Y:S01]  /*88c0*/  FFMA R11, R41, R48, R11 ;  /* 0x00000030290b7223 */ /* 0x000fe2000000000b */
[C---:B------:R-:W-:Y:S01]  /*88d0*/  FMUL R0, R38.reuse, R12 ;  /* 0x0000000c26007220 */ /* 0x040fe20000400000 */
[C---:B------:R-:W-:Y:S01]  /*88e0*/  FMUL R2, R38.reuse, R13 ;  /* 0x0000000d26027220 */ /* 0x040fe20000400000 */
[C---:B------:R-:W-:Y:S01]  /*88f0*/  FMUL R3, R38.reuse, R14 ;  /* 0x0000000e26037220 */ /* 0x040fe20000400000 */
[----:B------:R-:W-:Y:S01]  /*8900*/  SHF.L.U32 R63, R67, 0x10, RZ ;  /* 0x00000010433f7819 */ /* 0x000fe200000006ff */
[----:B------:R-:W-:Y:S01]  /*8910*/  FFMA R0, R41, R49, R0 ;  /* 0x0000003129007223 */ /* 0x000fe20000000000 */
[----:B------:R-:W-:Y:S01]  /*8920*/  F2FP.BF16.F32.PACK_AB R87, R11, R10 ;  /* 0x0000000a0b57723e */ /* 0x000fe200000010ff */
[----:B------:R-:W-:Y:S01]  /*8930*/  FFMA R2, R41, R51, R2 ;  /* 0x0000003329027223 */ /* 0x000fe20000000002 */
[C---:B------:R-:W-:Y:S01]  /*8940*/  FMUL R15, R38.reuse, R15 ;  /* 0x0000000f260f7220 */ /* 0x040fe20000400000 */
[C---:B------:R-:W-:Y:S01]  /*8950*/  FMUL R12, R38.reuse, R16 ;  /* 0x00000010260c7220 */ /* 0x040fe20000400000 */
[----:B------:R-:W-:Y:S01]  /*8960*/  FMUL R13, R38, R17 ;  /* 0x00000011260d7220 */ /* 0x000fe20000400000 */
[----:B------:R1:W-:Y:S01]  /*8970*/  STS.128 [R100+UR4], R84 ;  /* 0x0000005464007988 */ /* 0x0003e20008000c04 */
[----:B------:R-:W-:Y:S01]  /*8980*/  LOP3.LUT R64, R67, 0xffff0000, RZ, 0xc0, !PT ;  /* 0xffff000043407812 */ /* 0x000fe200078ec0ff */
[C---:B------:R-:W-:Y:S01]  /*8990*/  FFMA R3, R41.reuse, R50, R3 ;  /* 0x0000003229037223 */ /* 0x040fe20000000003 */
[----:B------:R-:W-:Y:S01]  /*89a0*/  SHF.L.U32 R65, R72, 0x10, RZ ;  /* 0x0000001048417819 */ /* 0x000fe200000006ff */
[C---:B------:R-:W-:Y:S01]  /*89b0*/  FFMA R15, R41.reuse, R52, R15 ;  /* 0x00000034290f7223 */ /* 0x040fe2000000000f */
[----:B------:R-:W-:Y:S01]  /*89c0*/  F2FP.BF16.F32.PACK_AB R104, R2, R0 ;  /* 0x000000000268723e */ /* 0x000fe200000010ff */
[C---:B------:R-:W-:Y:S01]  /*89d0*/  FFMA R12, R41.reuse, R53, R12 ;  /* 0x00000035290c7223 */ /* 0x040fe2000000000c */
[C---:B------:R-:W-:Y:S01]  /*89e0*/  FFMA R13, R41.reuse, R54, R13 ;  /* 0x00000036290d7223 */ /* 0x040fe2000000000d */
[C---:B------:R-:W-:Y:S01]  /*89f0*/  FMUL R14, R38.reuse, R18 ;  /* 0x00000012260e7220 */ /* 0x040fe20000400000 */
[C---:B------:R-:W-:Y:S01]  /*8a00*/  FMUL R19, R38.reuse, R19 ;  /* 0x0000001326137220 */ /* 0x040fe20000400000 */
[C---:B------:R-:W-:Y:S01]  /*8a10*/  FMUL R16, R38.reuse, R20 ;  /* 0x0000001426107220 */ /* 0x040fe20000400000 */
[C---:B------:R-:W-:Y:S01]  /*8a20*/  FMUL R17, R38.reuse, R21 ;  /* 0x0000001526117220 */ /* 0x040fe20000400000 */
[C---:B------:R-:W-:Y:S01]  /*8a30*/  FFMA R14, R41.reuse, R55, R14 ;  /* 0x00000037290e7223 */ /* 0x040fe2000000000e */
        /* <DEDUP_REMOVED lines=9> */
[----:B------:R-:W-:Y:S01]  /*8ad0*/  FFMA R23, R41, R60, R23 ;  /* 0x0000003c29177223 */ /* 0x000fe20000000017 */
[C---:B------:R-:W-:Y:S01]  /*8ae0*/  FMUL R27, R38.reuse, R27 ;  /* 0x0000001b261b7220 */ /* 0x040fe20000400000 */
[----:B------:R-:W-:Y:S01]  /*8af0*/  F2FP.BF16.F32.PACK_AB R105, R15, R3 ;  /* 0x000000030f69723e */ /* 0x000fe200000010ff */
[----:B------:R-:W-:Y:S01]  /*8b00*/  FFMA R20, R41, R61, R20 ;  /* 0x0000003d29147223 */ /* 0x000fe20000000014 */
[----:B------:R-:W-:Y:S01]  /*8b10*/  F2FP.BF16.F32.PACK_AB R106, R13, R12 ;  /* 0x0000000c0d6a723e */ /* 0x000fe200000010ff */
[----:B------:R-:W-:Y:S01]  /*8b20*/  FMUL R24, R38, R28 ;  /* 0x0000001c26187220 */ /* 0x000fe20000400000 */
[----:B------:R-:W-:Y:S01]  /*8b30*/  F2FP.BF16.F32.PACK_AB R107, R19, R14 ;  /* 0x0000000e136b723e */ /* 0x000fe200000010ff */
[----:B------:R-:W-:Y:S01]  /*8b40*/  FFMA R21, R41, R62, R21 ;  /* 0x0000003e29157223 */ /* 0x000fe20000000015 */
[----:B------:R-:W-:Y:S01]  /*8b50*/  LOP3.LUT R66, R72, 0xffff0000, RZ, 0xc0, !PT ;  /* 0xffff000048427812 */ /* 0x000fe200078ec0ff */
[C---:B------:R-:W-:Y:S01]  /*8b60*/  FMUL R25, R38.reuse, R29 ;  /* 0x0000001d26197220 */ /* 0x040fe20000400000 */
[----:B------:R-:W-:Y:S01]  /*8b70*/  SHF.L.U32 R67, R73, 0x10, RZ ;  /* 0x0000001049437819 */ /* 0x000fe200000006ff */
[----:B------:R1:W-:Y:S01]  /*8b80*/  STS.128 [R110+0x10], R104 ;  /* 0x000010686e007388 */ /* 0x0003e20000000c00 */
[----:B------:R-:W-:Y:S01]  /*8b90*/  FFMA R22, R41, R63, R22 ;  /* 0x0000003f29167223 */ /* 0x000fe20000000016 */
[----:B------:R-:W-:Y:S01]  /*8ba0*/  LOP3.LUT R68, R73, 0xffff0000, RZ, 0xc0, !PT ;  /* 0xffff000049447812 */ /* 0x000fe200078ec0ff */
[----:B------:R-:W-:Y:S01]  /*8bb0*/  FMUL R26, R38, R30 ;  /* 0x0000001e261a7220 */ /* 0x000fe20000400000 */
[C---:B------:R-:W-:Y:S01]  /*8bc0*/  FFMA R27, R41.reuse, R64, R27 ;  /* 0x00000040291b7223 */ /* 0x040fe2000000001b */
[----:B------:R-:W-:Y:S01]  /*8bd0*/  SHF.L.U32 R69, R74, 0x10, RZ ;  /* 0x000000104a457819 */ /* 0x000fe200000006ff */
[----:B------:R-:W-:Y:S01]  /*8be0*/  FMUL R31, R38, R31 ;  /* 0x0000001f261f7220 */ /* 0x000fe20000400000 */
[C---:B------:R-:W-:Y:S01]  /*8bf0*/  FFMA R24, R41.reuse, R65, R24 ;  /* 0x0000004129187223 */ /* 0x040fe20000000018 */
[----:B------:R-:W-:Y:S01]  /*8c00*/  LOP3.LUT R70, R74, 0xffff0000, RZ, 0xc0, !PT ;  /* 0xffff00004a467812 */ /* 0x000fe200078ec0ff */
[C---:B------:R-:W-:Y:S01]  /*8c10*/  FMUL R28, R38.reuse, R32 ;  /* 0x00000020261c7220 */ /* 0x040fe20000400000 */
[----:B------:R-:W-:Y:S01]  /*8c20*/  FFMA R25, R41, R66, R25 ;  /* 0x0000004229197223 */ /* 0x000fe20000000019 */
[----:B------:R-:W-:Y:S01]  /*8c30*/  SHF.L.U32 R71, R75, 0x10, RZ ;  /* 0x000000104b477819 */ /* 0x000fe200000006ff */
[C---:B------:R-:W-:Y:S01]  /*8c40*/  FMUL R29, R38.reuse, R33 ;  /* 0x00000021261d7220 */ /* 0x040fe20000400000 */
[----:B------:R-:W-:Y:S01]  /*8c50*/  FFMA R26, R41, R67, R26 ;  /* 0x00000043291a7223 */ /* 0x000fe2000000001a */
[----:B------:R-:W-:Y:S01]  /*8c60*/  LOP3.LUT R72, R75, 0xffff0000, RZ, 0xc0, !PT ;  /* 0xffff00004b487812 */ /* 0x000fe200078ec0ff */
        /* <DEDUP_REMOVED lines=8> */
[----:B------:R-:W-:Y:S01]  /*8cf0*/  FFMA R30, R41, R71, R30 ;  /* 0x00000047291e7223 */ /* 0x000fe2000000001e */
[----:B------:R-:W-:Y:S01]  /*8d00*/  F2FP.BF16.F32.PACK_AB R115, R27, R22 ;  /* 0x000000161b73723e */ /* 0x000fe200000010ff */
[----:B------:R-:W-:Y:S01]  /*8d10*/  FFMA R35, R41, R72, R35 ;  /* 0x0000004829237223 */ /* 0x000fe20000000023 */
[----:B------:R-:W-:Y:S02]  /*8d20*/  F2FP.BF16.F32.PACK_AB R116, R25, R24 ;  /* 0x000000181974723e */ /* 0x000fe400000010ff */
[----:B------:R-:W-:Y:S01]  /*8d30*/  F2FP.BF16.F32.PACK_AB R117, R31, R26 ;  /* 0x0000001a1f75723e */ /* 0x000fe200000010ff */
[----:B------:R1:W-:Y:S01]  /*8d40*/  STS.128 [R111+0x20], R112 ;  /* 0x000020706f007388 */ /* 0x0003e20000000c00 */
        /* <DEDUP_REMOVED lines=8> */
[----:B--2---:R-:W2:Y:S02]  /*8dd0*/  FENCE.VIEW.ASYNC.S ;  /* 0x00000000000073c6 */ /* 0x004ea40000000000 */
[----:B--2---:R-:W-:Y:S06]  /*8de0*/  BAR.SYNC.DEFER_BLOCKING 0x1, 0x80 ;  /* 0x0042000000007b1d */ /* 0x004fec0000010000 */
[----:B------:R-:W-:Y:S05]  /*8df0*/  @P0 BRA `(.L_x_132) ;  /* 0x0000000000240947 */ /* 0x000fea0003800000 */
[----:B------:R-:W2:Y:S01]  /*8e00*/  LDCU.64 UR10, c[0x0][0x348] ;  /* 0x00006900ff0a77ac */ /* 0x000ea20008000a00 */
[----:B------:R-:W-:Y:S02]  /*8e10*/  UIADD3 UR9, UPT, UPT, UR49, 0x20, URZ ;  /* 0x0000002031097890 */ /* 0x000fe4000fffe0ff */
[----:B------:R-:W-:Y:S02]  /*8e20*/  UIADD3 UR8, UPT, UPT, UR47, 0x200, UR4 ;  /* 0x000002002f087890 */ /* 0x000fe4000fffe004 */
[----:B--2---:R-:W-:Y:S03]  /*8e30*/  UIADD3 UR6, UP0, UPT, UR10, 0xa80, URZ ;  /* 0x00000a800a067890 */ /* 0x004fe6000ff1e0ff */
[----:B------:R-:W-:Y:S01]  /*8e40*/  UMOV UR10, UR50 ;  /* 0x00000032000a7c82 */ /* 0x000fe20008000000 */
[----:B------:R-:W-:Y:S03]  /*8e50*/  UIADD3.X UR7, UPT, UPT, URZ, UR11, URZ, UP0, !UPT ;  /* 0x0000000bff077290 */ /* 0x000fe600087fe4ff */
[----:B------:R-:W-:Y:S06]  /*8e60*/  UMOV UR11, UR36 ;  /* 0x00000024000b7c82 */ /* 0x000fec0008000000 */
[----:B------:R2:W-:Y:S02]  /*8e70*/  UTMASTG.3D [UR8], [UR6] ;  /* 0x00000008060073b5 */ /* 0x0005e40008010000 */
[----:B--2---:R0:W-:Y:S02]  /*8e80*/  UTMACMDFLUSH ;  /* 0x00000000000079b7 */ /* 0x0041e40000000000 */
.L_x_132:
[----:B------:R-:W-:Y:S05]  /*8e90*/  BSYNC.RECONVERGENT B0 ;  /* 0x0000000000007941 */ /* 0x000fea0003800200 */
.L_x_131:
[----:B------:R-:W-:Y:S01]  /*8ea0*/  UIADD3 UR4, UPT, UPT, UR45, 0x1, URZ ;  /* 0x000000012d047890 */ /* 0x000fe2000fffe0ff */
[----:B------:R-:W-:Y:S03]  /*8eb0*/  BSSY.RECONVERGENT B0, `(.L_x_133) ;  /* 0x0000008000007945 */ /* 0x000fe60003800200 */
[----:B------:R-:W-:Y:S04]  /*8ec0*/  UISETP.NE.AND UP0, UPT, UR4, 0x3, UPT ;  /* 0x000000030400788c */ /* 0x000fe8000bf05270 */
[----:B------:R-:W-:Y:S02]  /*8ed0*/  UISETP.EQ.XOR UP1, UPT, UR44, 0x3, !UP0 ;  /* 0x000000032c00788c */ /* 0x000fe4000c722a70 */
[----:B------:R-:W-:Y:S02]  /*8ee0*/  USEL UR46, UR4, URZ, UP0 ;  /* 0x000000ff042e7287 */ /* 0x000fe40008000000 */
[----:B------:R-:W-:Y:S04]  /*8ef0*/  USEL UR5, URZ, 0x1, !UP1 ;  /* 0x00000001ff057887 */ /* 0x000fe8000c800000 */
[----:B------:R-:W-:Y:S01]  /*8f00*/  ULOP3.LUT UR54, UR54, UR5, URZ, 0x3c, !UPT ;  /* 0x0000000536367292 */ /* 0x000fe2000f8e3cff */
[----:B------:R-:W-:Y:S11]  /*8f10*/  @P0 BRA `(.L_x_134) ;  /* 0x0000000000040947 */ /* 0x000ff60003800000 */
[----:B------:R-:W-:Y:S04]  /*8f20*/  DEPBAR.LE SB0, 0x1 ;  /* 0x000080400000791a */ /* 0x000fe80000000000 */
.L_x_134:
[----:B------:R-:W-:Y:S05]  /*8f30*/  BSYNC.RECONVERGENT B0 ;  /* 0x0000000000007941 */ /* 0x000fea0003800200 */
.L_x_133:
[----:B------:R-:W-:Y:S01]  /*8f40*/  BAR.SYNC.DEFER_BLOCKING 0x1, 0x80 ;  /* 0x0042000000007b1d */ /* 0x000fe20000010000 */
[----:B------:R-:W-:Y:S01]  /*8f50*/  UISETP.NE.AND UP0, UPT, UR53, -0x2, UPT ;  /* 0xfffffffe3500788c */ /* 0x000fe2000bf05270 */
[----:B------:R-:W-:Y:S08]  /*8f60*/  IADD3 R0, PT, PT, R36, 0x1, RZ ;  /* 0x0000000124007810 */ /* 0x000ff00007ffe0ff */
[----:B------:R-:W-:Y:S05]  /*8f70*/  BRA.U !UP0, `(.L_x_135) ;  /* 0x0000000108287547 */ /* 0x000fea000b800000 */
[----:B------:R-:W-:Y:S01]  /*8f80*/  ISETP.NE.AND P0, PT, R109, RZ, PT ;  /* 0x000000ff6d00720c */ /* 0x000fe20003f05270 */
[----:B------:R-:W-:Y:S01]  /*8f90*/  IMAD.U32 R3, RZ, RZ, UR52 ;  /* 0x00000034ff037e24 */ /* 0x000fe2000f8e00ff */
[----:B------:R-:W-:Y:S01]  /*8fa0*/  UIADD3 UR4, UPT, UPT, UR52, 0x1, URZ ;  /* 0x0000000134047890 */ /* 0x000fe2000fffe0ff */
[----:B------:R-:W-:Y:S03]  /*8fb0*/  IMAD.U32 R2, RZ, RZ, UR57 ;  /* 0x00000039ff027e24 */ /* 0x000fe6000f8e00ff */
[----:B------:R-:W-:Y:S04]  /*8fc0*/  UISETP.NE.AND UP0, UPT, UR4, 0x3, UPT ;  /* 0x000000030400788c */ /* 0x000fe8000bf05270 */
[----:B------:R-:W-:Y:S03]  /*8fd0*/  USEL UR52, UR4, URZ, UP0 ;  /* 0x000000ff04347287 */ /* 0x000fe60008000000 */
[----:B------:R-:W-:Y:S05]  /*8fe0*/  @P0 LEA R3, R3, UR47, 0x3 ;  /* 0x0000002f03030c11 */ /* 0x000fea000f8e18ff */
[----:B------:R-:W-:Y:S05]  /*8ff0*/  @P0 VIADD R3, R3, 0x98 ;  /* 0x0000009803030836 */ /* 0x000fea0000000000 */
[----:B------:R-:W-:Y:S04]  /*9000*/  @P0 PRMT R2, R2, 0x654, R3 ;  /* 0x0000065402020816 */ /* 0x000fe80000000003 */
[----:B------:R2:W-:Y:S03]  /*9010*/  @P0 SYNCS.ARRIVE.TRANS64.RED.A1T0 RZ, [R2+URZ], RZ ;  /* 0x000000ff02ff09a7 */ /* 0x0005e600081004ff */
.L_x_135:
[----:B------:R-:W-:Y:S01]  /*9020*/  R2UR UR6, R108 ;  /* 0x000000006c0672ca */ /* 0x000fe200000e0000 */
[----:B------:R-:W-:Y:S01]  /*9030*/  UIADD3 UR53, UPT, UPT, UR53, 0x2, URZ ;  /* 0x0000000235357890 */ /* 0x000fe2000fffe0ff */
[----:B------:R-:W-:Y:S02]  /*9040*/  R2UR UR5, R90 ;  /* 0x000000005a0572ca */ /* 0x000fe400000e0000 */
[----:B------:R-:W-:Y:S02]  /*9050*/  R2UR UR4, R91 ;  /* 0x000000005b0472ca */ /* 0x000fe400000e0000 */
[----:B------:R-:W-:Y:S02]  /*9060*/  R2UR UR36, R102 ;  /* 0x00000000662472ca */ /* 0x000fe400000e0000 */
[----:B------:R-:W-:Y:S02]  /*9070*/  ISETP.NE.AND P0, PT, R94, 0x2, PT ;  /* 0x000000025e00780c */ /* 0x000fe40003f05270 */
[----:B------:R-:W-:Y:S02]  /*9080*/  ISETP.NE.AND P1, PT, R0, 0x2, PT ;  /* 0x000000020000780c */ /* 0x000fe40003f25270 */
[----:B--2---:R-:W-:Y:S01]  /*9090*/  SEL R2, RZ, 0x1, P0 ;  /* 0x00000001ff027807 */ /* 0x004fe20000000000 */
[----:B------:R-:W-:Y:S01]  /*90a0*/  UISETP.NE.AND UP0, UPT, UR6, URZ, UPT ;  /* 0x000000ff0600728c */ /* 0x000fe2000bf05270 */
[----:B------:R-:W-:Y:S01]  /*90b0*/  SEL R3, RZ, 0x1, P1 ;  /* 0x00000001ff037807 */ /* 0x000fe20000800000 */
[----:B------:R-:W-:Y:S01]  /*90c0*/  UIADD3 UR25, UPT, UPT, UR37, UR5, URZ ;  /* 0x0000000525197290 */ /* 0x000fe2000fffe0ff */
[----:B------:R-:W-:Y:S01]  /*90d0*/  LOP3.LUT R97, R97, R2, RZ, 0x3c, !PT ;  /* 0x0000000261617212 */ /* 0x000fe200078e3cff */
[----:B------:R-:W-:Y:S01]  /*90e0*/  UIADD3 UR26, UPT, UPT, UR38, UR4, URZ ;  /* 0x00000004261a7290 */ /* 0x000fe2000fffe0ff */
[----:B------:R-:W-:Y:S02]  /*90f0*/  LOP3.LUT R98, R98, R3, RZ, 0x3c, !PT ;  /* 0x0000000362627212 */ /* 0x000fe400078e3cff */
[----:B------:R-:W-:Y:S02]  /*9100*/  SEL R94, R94, RZ, P0 ;  /* 0x000000ff5e5e7207 */ /* 0x000fe40000000000 */
[----:B------:R-:W-:Y:S01]  /*9110*/  SEL R36, R0, RZ, P1 ;  /* 0x000000ff00247207 */ /* 0x000fe20000800000 */
[----:B------:R-:W-:Y:S06]  /*9120*/  BRA.U UP0, `(.L_x_136) ;  /* 0xffffffd5009c7547 */ /* 0x000fec000b83ffff */
[----:B------:R-:W2:Y:S01]  /*9130*/  LDCU.64 UR4, c[0x0][0xc88] ;  /* 0x00019100ff0477ac */ /* 0x000ea20008000a00 */
[----:B------:R-:W3:Y:S01]  /*9140*/  LDCU.64 UR6, c[0x0][0xc90] ;  /* 0x00019200ff0677ac */ /* 0x000ee20008000a00 */
[----:B--2---:R-:W-:Y:S02]  /*9150*/  ISETP.NE.U32.AND P2, PT, RZ, UR4, PT ;  /* 0x00000004ff007c0c */ /* 0x004fe4000bf45070 */
[----:B---3--:R-:W-:Y:S02]  /*9160*/  ISETP.NE.U32.AND P1, PT, RZ, UR6, PT ;  /* 0x00000006ff007c0c */ /* 0x008fe4000bf25070 */
[----:B------:R-:W-:Y:S02]  /*9170*/  ISETP.NE.AND.EX P2, PT, RZ, UR5, PT, P2 ;  /* 0x00000005ff007c0c */ /* 0x000fe4000bf45320 */
[----:B------:R-:W-:-:S13]  /*9180*/  ISETP.NE.AND.EX P0, PT, RZ, UR7, PT, P1 ;  /* 0x00000007ff007c0c */ /* 0x000fda000bf05310 */
[----:B------:R-:W-:Y:S05]  /*9190*/  @P2 BRA P0, `(.L_x_137) ;  /* 0x00000000003c2947 */ /* 0x000fea0000000000 */
[----:B------:R-:W-:-:S13]  /*91a0*/  ISETP.NE.AND.EX P1, PT, RZ, UR7, PT, P1 ;  /* 0x00000007ff007c0c */ /* 0x000fda000bf25310 */
[----:B------:R-:W-:Y:S05]  /*91b0*/  @P1 BRA `(.L_x_138) ;  /* 0x00000000000c1947 */ /* 0x000fea0003800000 */
[----:B------:R-:W-:-:S13]  /*91c0*/  FSETP.NEU.AND P0, PT, R41, RZ, PT ;  /* 0x000000ff2900720b */ /* 0x000fda0003f0d000 */
[----:B------:R-:W-:Y:S05]  /*91d0*/  @!P0 EXIT ;  /* 0x000000000000894d */ /* 0x000fea0003800000 */
[----:B------:R-:W-:Y:S05]  /*91e0*/  BRA `(.L_x_137) ;  /* 0x0000000000287947 */ /* 0x000fea0003800000 */
.L_x_138:
[----:B------:R-:W-:Y:S01]  /*91f0*/  ISETP.NE.AND P0, PT, R93, RZ, PT ;  /* 0x000000ff5d00720c */ /* 0x000fe20003f05270 */
[----:B------:R-:W-:-:S12]  /*9200*/  BSSY.RECONVERGENT B0, `(.L_x_137) ;  /* 0x0000008000007945 */ /* 0x000fd80003800200 */
[----:B------:R-:W-:Y:S05]  /*9210*/  @P0 BRA `(.L_x_139) ;  /* 0x0000000000100947 */ /* 0x000fea0003800000 */
[----:B------:R-:W-:-:S04]  /*9220*/  ISETP.NE.U32.AND P0, PT, RZ, UR4, PT ;  /* 0x00000004ff007c0c */ /* 0x000fc8000bf05070 */
[----:B------:R-:W-:-:S13]  /*9230*/  ISETP.NE.AND.EX P0, PT, RZ, UR5, PT, P0 ;  /* 0x00000005ff007c0c */ /* 0x000fda000bf05300 */
[----:B------:R-:W-:Y:S05]  /*9240*/  @!P0 EXIT ;  /* 0x000000000000894d */ /* 0x000fea0003800000 */
[----:B------:R-:W-:Y:S05]  /*9250*/  BRA `(.L_x_140) ;  /* 0x0000000000087947 */ /* 0x000fea0003800000 */
.L_x_139:
[----:B------:R-:W-:-:S13]  /*9260*/  FSETP.NEU.AND P0, PT, R41, RZ, PT ;  /* 0x000000ff2900720b */ /* 0x000fda0003f0d000 */
[----:B------:R-:W-:Y:S05]  /*9270*/  @!P0 EXIT ;  /* 0x000000000000894d */ /* 0x000fea0003800000 */
.L_x_140:
[----:B------:R-:W-:Y:S05]  /*9280*/  BSYNC.RECONVERGENT B0 ;  /* 0x0000000000007941 */ /* 0x000fea0003800200 */
.L_x_137:
[----:B------:R-:W-:Y:S01]  /*9290*/  ULEA UR6, UR52, UR47, 0x3 ;  /* 0x0000002f34067291 */ /* 0x000fe2000f8e18ff */
[----:B------:R-:W-:-:S04]  /*92a0*/  DEPBAR.LE SB0, 0x0 ;  /* 0x000080000000791a */ /* 0x000fc80000000000 */
[----:B------:R-:W-:-:S04]  /*92b0*/  UIADD3 UR6, UPT, UPT, UR6, 0x98, URZ ;  /* 0x0000009806067890 */ /* 0x000fc8000fffe0ff */
[----:B------:R-:W-:-:S09]  /*92c0*/  UPRMT UR6, UR57, 0x654, UR6 ;  /* 0x0000065439067896 */ /* 0x000fd20008000006 */
[----:B------:R-:W-:Y:S01]  /*92d0*/  SYNCS.ARRIVE.TRANS64.RED.A1T0 RZ, [UR6], RZ ;  /* 0x000000ffffff79a7 */ /* 0x000fe20008100406 */
[----:B------:R-:W-:Y:S05]  /*92e0*/  EXIT ;  /* 0x000000000000794d */ /* 0x000fea0003800000 */
.L_x_24:
[----:B--2---:R2:W3:Y:S02]  /*92f0*/  SYNCS.PHASECHK.TRANS64.TRYWAIT P0, [R3+URZ+0x110], R2 ;  /* 0x00011002030075a7 */ /* 0x0044e400080011ff */
[----:B---3--:R-:W-:Y:S05]  /*9300*/  @!P0 NANOSLEEP.SYNCS 0x989680 ;  /* 0x009896800000895d */ /* 0x008fea0003900000 */
[----:B------:R-:W3:Y:S02]  /*9310*/  @!P0 SYNCS.PHASECHK.TRANS64 P0, [R3+URZ+0x110], R2 ;  /* 0x00011002030085a7 */ /* 0x000ee400080010ff */
[----:B---3--:R-:W-:Y:S05]  /*9320*/  @!P0 BRA `(.L_x_24) ;  /* 0xfffffffc00f08947 */ /* 0x008fea000383ffff */
[----:B------:R-:W-:Y:S05]  /*9330*/  BRA `(.L_x_141) ;  /* 0xffffff8800387947 */ /* 0x000fea000383ffff */
.L_x_27:
[----:B-1----:R-:W-:-:S07]  /*9340*/  MOV R0, UR5 ;  /* 0x0000000500007c02 */ /* 0x002fce0008000f00 */
.L_x_142:
[----:B-1----:R1:W2:Y:S02]  /*9350*/  SYNCS.PHASECHK.TRANS64.TRYWAIT P0, [R0+URZ+0x40], R3 ;  /* 0x00004003000075a7 */ /* 0x0022a400080011ff */
[----:B--2---:R-:W-:Y:S05]  /*9360*/  @!P0 NANOSLEEP.SYNCS 0x989680 ;  /* 0x009896800000895d */ /* 0x004fea0003900000 */
[----:B------:R-:W2:Y:S02]  /*9370*/  @!P0 SYNCS.PHASECHK.TRANS64 P0, [R0+URZ+0x40], R3 ;  /* 0x00004003000085a7 */ /* 0x000ea400080010ff */
[----:B--2---:R-:W-:Y:S05]  /*9380*/  @!P0 BRA `(.L_x_142) ;  /* 0xfffffffc00f08947 */ /* 0x004fea000383ffff */
[----:B------:R-:W-:Y:S05]  /*9390*/  BRA `(.L_x_26) ;  /* 0xffffff8800ac7947 */ /* 0x000fea000383ffff */
.L_x_36:
[----:B-1----:R-:W-:-:S07]  /*93a0*/  MOV R0, UR7 ;  /* 0x0000000700007c02 */ /* 0x002fce0008000f00 */
.L_x_143:
[----:B-1----:R1:W2:Y:S02]  /*93b0*/  SYNCS.PHASECHK.TRANS64.TRYWAIT P0, [R0+URZ+0x40], R3 ;  /* 0x00004003000075a7 */ /* 0x0022a400080011ff */
[----:B--2---:R-:W-:Y:S05]  /*93c0*/  @!P0 NANOSLEEP.SYNCS 0x989680 ;  /* 0x009896800000895d */ /* 0x004fea0003900000 */
[----:B------:R-:W2:Y:S02]  /*93d0*/  @!P0 SYNCS.PHASECHK.TRANS64 P0, [R0+URZ+0x40], R3 ;  /* 0x00004003000085a7 */ /* 0x000ea400080010ff */
[----:B--2---:R-:W-:Y:S05]  /*93e0*/  @!P0 BRA `(.L_x_143) ;  /* 0xfffffffc00f08947 */ /* 0x004fea000383ffff */
[----:B------:R-:W-:Y:S05]  /*93f0*/  BRA `(.L_x_35) ;  /* 0xffffff8c00d07947 */ /* 0x000fea000383ffff */
.L_x_43:
[----:B-1----:R1:W4:Y:S02]  /*9400*/  SYNCS.PHASECHK.TRANS64.TRYWAIT P0, [R3+URZ+0xc0], R0 ;  /* 0x0000c000030075a7 */ /* 0x00232400080011ff */
[----:B----4-:R-:W-:Y:S05]  /*9410*/  @!P0 NANOSLEEP.SYNCS 0x989680 ;  /* 0x009896800000895d */ /* 0x010fea0003900000 */
[----:B------:R-:W4:Y:S02]  /*9420*/  @!P0 SYNCS.PHASECHK.TRANS64 P0, [R3+URZ+0xc0], R0 ;  /* 0x0000c000030085a7 */ /* 0x000f2400080010ff */
[----:B----4-:R-:W-:Y:S05]  /*9430*/  @!P0 BRA `(.L_x_43) ;  /* 0xfffffffc00f08947 */ /* 0x010fea000383ffff */
[----:B------:R-:W-:Y:S05]  /*9440*/  BRA `(.L_x_144) ;  /* 0xffffff9000d87947 */ /* 0x000fea000383ffff */
.L_x_47:
[----:B-1----:R-:W-:-:S07]  /*9450*/  MOV R0, UR4 ;  /* 0x0000000400007c02 */ /* 0x002fce0008000f00 */
.L_x_145:
[----:B-1----:R1:W2:Y:S02]  /*9460*/  SYNCS.PHASECHK.TRANS64.TRYWAIT P0, [R0+URZ], R3 ;  /* 0x00000003000075a7 */ /* 0x0022a400080011ff */
[----:B--2---:R-:W-:Y:S05]  /*9470*/  @!P0 NANOSLEEP.SYNCS 0x989680 ;  /* 0x009896800000895d */ /* 0x004fea0003900000 */
[----:B------:R-:W2:Y:S02]  /*9480*/  @!P0 SYNCS.PHASECHK.TRANS64 P0, [R0+URZ], R3 ;  /* 0x00000003000085a7 */ /* 0x000ea400080010ff */
[----:B--2---:R-:W-:Y:S05]  /*9490*/  @!P0 BRA `(.L_x_145) ;  /* 0xfffffffc00f08947 */ /* 0x004fea000383ffff */
[----:B------:R-:W-:Y:S05]  /*94a0*/  BRA `(.L_x_146) ;  /* 0xffffff9800847947 */ /* 0x000fea000383ffff */
.L_x_48:
[----:B------:R-:W-:-:S07]  /*94b0*/  MOV R0, UR5 ;  /* 0x0000000500007c02 */ /* 0x000fce0008000f00 */
.L_x_147:
[----:B-1----:R1:W2:Y:S02]  /*94c0*/  SYNCS.PHASECHK.TRANS64.TRYWAIT P0, [R0+URZ], R3 ;  /* 0x00000003000075a7 */ /* 0x0022a400080011ff */
[----:B--2---:R-:W-:Y:S05]  /*94d0*/  @!P0 NANOSLEEP.SYNCS 0x989680 ;  /* 0x009896800000895d */ /* 0x004fea0003900000 */
[----:B------:R-:W2:Y:S02]  /*94e0*/  @!P0 SYNCS.PHASECHK.TRANS64 P0, [R0+URZ], R3 ;  /* 0x00000003000085a7 */ /* 0x000ea400080010ff */
[----:B--2---:R-:W-:Y:S05]  /*94f0*/  @!P0 BRA `(.L_x_147) ;  /* 0xfffffffc00f08947 */ /* 0x004fea000383ffff */
[----:B------:R-:W-:Y:S05]  /*9500*/  BRA `(.L_x_148) ;  /* 0xffffff9800907947 */ /* 0x000fea000383ffff */
.L_x_49:
[----:B------:R-:W-:-:S07]  /*9510*/  MOV R0, UR5 ;  /* 0x0000000500007c02 */ /* 0x000fce0008000f00 */
.L_x_149:
[----:B-1----:R1:W2:Y:S02]  /*9520*/  SYNCS.PHASECHK.TRANS64.TRYWAIT P0, [R0+URZ], R3 ;  /* 0x00000003000075a7 */ /* 0x0022a400080011ff */
[----:B--2---:R-:W-:Y:S05]  /*9530*/  @!P0 NANOSLEEP.SYNCS 0x989680 ;  /* 0x009896800000895d */ /* 0x004fea0003900000 */
[----:B------:R-:W2:Y:S02]  /*9540*/  @!P0 SYNCS.PHASECHK.TRANS64 P0, [R0+URZ], R3 ;  /* 0x00000003000085a7 */ /* 0x000ea400080010ff */
[----:B--2---:R-:W-:Y:S05]  /*9550*/  @!P0 BRA `(.L_x_149) ;  /* 0xfffffffc00f08947 */ /* 0x004fea000383ffff */
[----:B------:R-:W-:Y:S05]  /*9560*/  BRA `(.L_x_150) ;  /* 0xffffff98009c7947 */ /* 0x000fea000383ffff */
.L_x_50:
[----:B------:R-:W-:-:S07]  /*9570*/  MOV R0, UR5 ;  /* 0x0000000500007c02 */ /* 0x000fce0008000f00 */
.L_x_151:
[----:B-1----:R1:W2:Y:S02]  /*9580*/  SYNCS.PHASECHK.TRANS64.TRYWAIT P0, [R0+URZ], R3 ;  /* 0x00000003000075a7 */ /* 0x0022a400080011ff */
[----:B--2---:R-:W-:Y:S05]  /*9590*/  @!P0 NANOSLEEP.SYNCS 0x989680 ;  /* 0x009896800000895d */ /* 0x004fea0003900000 */
[----:B------:R-:W2:Y:S02]  /*95a0*/  @!P0 SYNCS.PHASECHK.TRANS64 P0, [R0+URZ], R3 ;  /* 0x00000003000085a7 */ /* 0x000ea400080010ff */
[----:B--2---:R-:W-:Y:S05]  /*95b0*/  @!P0 BRA `(.L_x_151) ;  /* 0xfffffffc00f08947 */ /* 0x004fea000383ffff */
[----:B------:R-:W-:Y:S05]  /*95c0*/  BRA `(.L_x_152) ;  /* 0xffffff9800a87947 */ /* 0x000fea000383ffff */
.L_x_51:
[----:B------:R-:W-:-:S07]  /*95d0*/  MOV R0, UR5 ;  /* 0x0000000500007c02 */ /* 0x000fce0008000f00 */
.L_x_153:
[----:B-1----:R1:W2:Y:S02]  /*95e0*/  SYNCS.PHASECHK.TRANS64.TRYWAIT P0, [R0+URZ], R3 ;  /* 0x00000003000075a7 */ /* 0x0022a400080011ff */
[----:B--2---:R-:W-:Y:S05]  /*95f0*/  @!P0 NANOSLEEP.SYNCS 0x989680 ;  /* 0x009896800000895d */ /* 0x004fea0003900000 */
[----:B------:R-:W2:Y:S02]  /*9600*/  @!P0 SYNCS.PHASECHK.TRANS64 P0, [R0+URZ], R3 ;  /* 0x00000003000085a7 */ /* 0x000ea400080010ff */
[----:B--2---:R-:W-:Y:S05]  /*9610*/  @!P0 BRA `(.L_x_153) ;  /* 0xfffffffc00f08947 */ /* 0x004fea000383ffff */
[----:B------:R-:W-:Y:S05]  /*9620*/  BRA `(.L_x_154) ;  /* 0xffffff9800b47947 */ /* 0x000fea000383ffff */
.L_x_52:
[----:B------:R-:W-:-:S07]  /*9630*/  MOV R0, UR5 ;  /* 0x0000000500007c02 */ /* 0x000fce0008000f00 */
.L_x_155:
[----:B-1----:R1:W2:Y:S02]  /*9640*/  SYNCS.PHASECHK.TRANS64.TRYWAIT P0, [R0+URZ], R3 ;  /* 0x00000003000075a7 */ /* 0x0022a400080011ff */
[----:B--2---:R-:W-:Y:S05]  /*9650*/  @!P0 NANOSLEEP.SYNCS 0x989680 ;  /* 0x009896800000895d */ /* 0x004fea0003900000 */
[----:B------:R-:W2:Y:S02]  /*9660*/  @!P0 SYNCS.PHASECHK.TRANS64 P0, [R0+URZ], R3 ;  /* 0x00000003000085a7 */ /* 0x000ea400080010ff */
[----:B--2---:R-:W-:Y:S05]  /*9670*/  @!P0 BRA `(.L_x_155) ;  /* 0xfffffffc00f08947 */ /* 0x004fea000383ffff */
[----:B------:R-:W-:Y:S05]  /*9680*/  BRA `(.L_x_156) ;  /* 0xffffff9800c07947 */ /* 0x000fea000383ffff */
.L_x_53:
[----:B------:R-:W-:-:S07]  /*9690*/  MOV R0, UR5 ;  /* 0x0000000500007c02 */ /* 0x000fce0008000f00 */
.L_x_157:
[----:B-1----:R1:W2:Y:S02]  /*96a0*/  SYNCS.PHASECHK.TRANS64.TRYWAIT P0, [R0+URZ], R3 ;  /* 0x00000003000075a7 */ /* 0x0022a400080011ff */
[----:B--2---:R-:W-:Y:S05]  /*96b0*/  @!P0 NANOSLEEP.SYNCS 0x989680 ;  /* 0x009896800000895d */ /* 0x004fea0003900000 */
[----:B------:R-:W2:Y:S02]  /*96c0*/  @!P0 SYNCS.PHASECHK.TRANS64 P0, [R0+URZ], R3 ;  /* 0x00000003000085a7 */ /* 0x000ea400080010ff */
[----:B--2---:R-:W-:Y:S05]  /*96d0*/  @!P0 BRA `(.L_x_157) ;  /* 0xfffffffc00f08947 */ /* 0x004fea000383ffff */
[----:B------:R-:W-:Y:S05]  /*96e0*/  BRA `(.L_x_158) ;  /* 0xffffff9800cc7947 */ /* 0x000fea000383ffff */
.L_x_56:
[----:B-1----:R1:W2:Y:S02]  /*96f0*/  SYNCS.PHASECHK.TRANS64.TRYWAIT P0, [R0+URZ+0x100], R9 ;  /* 0x00010009000075a7 */ /* 0x0022a400080011ff */
[----:B--2---:R-:W-:Y:S05]  /*9700*/  @!P0 NANOSLEEP.SYNCS 0x989680 ;  /* 0x009896800000895d */ /* 0x004fea0003900000 */
[----:B------:R-:W2:Y:S02]  /*9710*/  @!P0 SYNCS.PHASECHK.TRANS64 P0, [R0+URZ+0x100], R9 ;  /* 0x00010009000085a7 */ /* 0x000ea400080010ff */
[----:B--2---:R-:W-:Y:S05]  /*9720*/  @!P0 BRA `(.L_x_56) ;  /* 0xfffffffc00f08947 */ /* 0x004fea000383ffff */
[----:B------:R-:W-:Y:S05]  /*9730*/  BRA `(.L_x_159) ;  /* 0xffffff9c002c7947 */ /* 0x000fea000383ffff */
.L_x_57:
[----:B------:R-:W-:-:S07]  /*9740*/  MOV R0, UR4 ;  /* 0x0000000400007c02 */ /* 0x000fce0008000f00 */
.L_x_160:
[----:B-1----:R1:W2:Y:S02]  /*9750*/  SYNCS.PHASECHK.TRANS64.TRYWAIT P0, [R0+URZ+0xd0], R11 ;  /* 0x0000d00b000075a7 */ /* 0x0022a400080011ff */
[----:B--2---:R-:W-:Y:S05]  /*9760*/  @!P0 NANOSLEEP.SYNCS 0x989680 ;  /* 0x009896800000895d */ /* 0x004fea0003900000 */
[----:B------:R-:W2:Y:S02]  /*9770*/  @!P0 SYNCS.PHASECHK.TRANS64 P0, [R0+URZ+0xd0], R11 ;  /* 0x0000d00b000085a7 */ /* 0x000ea400080010ff */
[----:B--2---:R-:W-:Y:S05]  /*9780*/  @!P0 BRA `(.L_x_160) ;  /* 0xfffffffc00f08947 */ /* 0x004fea000383ffff */
[----:B------:R-:W-:Y:S05]  /*9790*/  BRA `(.L_x_161) ;  /* 0xffffff9c003c7947 */ /* 0x000fea000383ffff */
.L_x_58:
[----:B-1----:R1:W2:Y:S02]  /*97a0*/  SYNCS.PHASECHK.TRANS64.TRYWAIT P1, [R0+URZ+0xc0], R9 ;  /* 0x0000c009000075a7 */ /* 0x0022a400080211ff */
[----:B--2---:R-:W-:Y:S05]  /*97b0*/  @!P1 NANOSLEEP.SYNCS 0x989680 ;  /* 0x009896800000995d */ /* 0x004fea0003900000 */
[----:B------:R-:W2:Y:S02]  /*97c0*/  @!P1 SYNCS.PHASECHK.TRANS64 P1, [R0+URZ+0xc0], R9 ;  /* 0x0000c009000095a7 */ /* 0x000ea400080210ff */
[----:B--2---:R-:W-:Y:S05]  /*97d0*/  @!P1 BRA `(.L_x_58) ;  /* 0xfffffffc00f09947 */ /* 0x004fea000383ffff */
[----:B------:R-:W-:Y:S05]  /*97e0*/  BRA `(.L_x_162) ;  /* 0xffffff9c006c7947 */ /* 0x000fea000383ffff */
.L_x_61:
[----:B------:R-:W-:-:S07]  /*97f0*/  MOV R0, UR4 ;  /* 0x0000000400007c02 */ /* 0x000fce0008000f00 */
.L_x_163:
[----:B-1----:R1:W2:Y:S02]  /*9800*/  SYNCS.PHASECHK.TRANS64.TRYWAIT P0, [R0+URZ+0xd0], R3 ;  /* 0x0000d003000075a7 */ /* 0x0022a400080011ff */
[----:B--2---:R-:W-:Y:S05]  /*9810*/  @!P0 NANOSLEEP.SYNCS 0x989680 ;  /* 0x009896800000895d */ /* 0x004fea0003900000 */
[----:B------:R-:W2:Y:S02]  /*9820*/  @!P0 SYNCS.PHASECHK.TRANS64 P0, [R0+URZ+0xd0], R3 ;  /* 0x0000d003000085a7 */ /* 0x000ea400080010ff */
[----:B--2---:R-:W-:Y:S05]  /*9830*/  @!P0 BRA `(.L_x_163) ;  /* 0xfffffffc00f08947 */ /* 0x004fea000383ffff */
[----:B------:R-:W-:Y:S05]  /*9840*/  BRA `(.L_x_60) ;  /* 0xffffff9c00c07947 */ /* 0x000fea000383ffff */
.L_x_70:
[----:B-1----:R-:W-:-:S04]  /*9850*/  MOV R7, UR5 ;  /* 0x0000000500077c02 */ /* 0x002fc80008000f00 */
[----:B------:R1:W2:Y:S03]  /*9860*/  SYNCS.PHASECHK.TRANS64.TRYWAIT P0, [R7+URZ+0x8], R8 ;  /* 0x00000808070075a7 */ /* 0x0002a600080011ff */
[----:B--2---:R-:W-:Y:S05]  /*9870*/  @!P0 NANOSLEEP.SYNCS 0x989680 ;  /* 0x009896800000895d */ /* 0x004fea0003900000 */
[----:B------:R-:W2:Y:S02]  /*9880*/  @!P0 SYNCS.PHASECHK.TRANS64 P0, [R7+URZ+0x8], R8 ;  /* 0x00000808070085a7 */ /* 0x000ea400080010ff */
[----:B--2---:R-:W-:Y:S05]  /*9890*/  @!P0 BRA `(.L_x_70) ;  /* 0xfffffffc00ec8947 */ /* 0x004fea000383ffff */
[----:B------:R-:W-:Y:S05]  /*98a0*/  BRA `(.L_x_69) ;  /* 0xffffffa0007c7947 */ /* 0x000fea000383ffff */
.L_x_72:
[----:B------:R-:W-:Y:S01]  /*98b0*/  BSSY B0, `(.L_x_164) ;  /* 0x0000006000007945 */ /* 0x000fe20003800000 */
[----:B------:R-:W-:-:S07]  /*98c0*/  MOV R15, 0xffffffff ;  /* 0xffffffff000f7802 */ /* 0x000fce0000000f00 */
[----:B-1---5:R-:W-:Y:S05]  /*98d0*/  WARPSYNC.COLLECTIVE R15, `(.L_x_165) ;  /* 0x000000000f0c7348 */ /* 0x022fea0003c00000 */
[----:B------:R-:W-:Y:S02]  /*98e0*/  ELECT P6, UR79, PT ;  /* 0x00000000004f782f */ /* 0x000fe400038c0000 */
[----:B------:R-:W-:Y:S01]  /*98f0*/  MOV R14, UR79 ;  /* 0x0000004f000e7c02 */ /* 0x000fe20008000f00 */
[----:B-1---5:R-:W-:Y:S10]  /*9900*/  ENDCOLLECTIVE ;  /* 0x000000000000791b */ /* 0x022ff40003800000 */
.L_x_165:
[----:B------:R-:W-:Y:S05]  /*9910*/  BSYNC B0 ;  /* 0x0000000000007941 */ /* 0x000fea0003800000 */
.L_x_164:
[----:B------:R-:W-:Y:S01]  /*9920*/  PLOP3.LUT P0, PT, P6, PT, PT, 0x80, 0x8 ;  /* 0x000000000008781c */ /* 0x000fe2000370f070 */
[----:B------:R-:W-:-:S12]  /*9930*/  BRA `(.L_x_166) ;  /* 0xffffffa000ac7947 */ /* 0x000fd8000383ffff */
.L_x_74:
[----:B-1----:R-:W-:-:S04]  /*9940*/  MOV R5, UR5 ;  /* 0x0000000500057c02 */ /* 0x002fc80008000f00 */
[----:B------:R1:W2:Y:S03]  /*9950*/  SYNCS.PHASECHK.TRANS64.TRYWAIT P0, [R5+URZ+0x8], R6 ;  /* 0x00000806050075a7 */ /* 0x0002a600080011ff */
[----:B--2---:R-:W-:Y:S05]  /*9960*/  @!P0 NANOSLEEP.SYNCS 0x989680 ;  /* 0x009896800000895d */ /* 0x004fea0003900000 */
[----:B------:R-:W2:Y:S02]  /*9970*/  @!P0 SYNCS.PHASECHK.TRANS64 P0, [R5+URZ+0x8], R6 ;  /* 0x00000806050085a7 */ /* 0x000ea400080010ff */
[----:B--2---:R-:W-:Y:S05]  /*9980*/  @!P0 BRA `(.L_x_74) ;  /* 0xfffffffc00ec8947 */ /* 0x004fea000383ffff */
[----:B------:R-:W-:Y:S05]  /*9990*/  BRA `(.L_x_73) ;  /* 0xffffffa000b07947 */ /* 0x000fea000383ffff */
.L_x_75:
[----:B-1----:R1:W2:Y:S02]  /*99a0*/  SYNCS.PHASECHK.TRANS64.TRYWAIT P0, [R8+URZ+0xc0], R3 ;  /* 0x0000c003080075a7 */ /* 0x0022a400080011ff */
[----:B--2---:R-:W-:Y:S05]  /*99b0*/  @!P0 NANOSLEEP.SYNCS 0x989680 ;  /* 0x009896800000895d */ /* 0x004fea0003900000 */
[----:B------:R-:W2:Y:S02]  /*99c0*/  @!P0 SYNCS.PHASECHK.TRANS64 P0, [R8+URZ+0xc0], R3 ;  /* 0x0000c003080085a7 */ /* 0x000ea400080010ff */
[----:B--2---:R-:W-:Y:S05]  /*99d0*/  @!P0 BRA `(.L_x_75) ;  /* 0xfffffffc00f08947 */ /* 0x004fea000383ffff */
[----:B------:R-:W-:Y:S05]  /*99e0*/  BRA `(.L_x_167) ;  /* 0xffffffa800007947 */ /* 0x000fea000383ffff */
.L_x_79:
[----:B------:R-:W-:-:S07]  /*99f0*/  MOV R3, UR67 ;  /* 0x0000004300037c02 */ /* 0x000fce0008000f00 */
.L_x_168:
[----:B-1----:R1:W2:Y:S02]  /*9a00*/  SYNCS.PHASECHK.TRANS64.TRYWAIT P0, [R3+URZ+0xf0], R4 ;  /* 0x0000f004030075a7 */ /* 0x0022a400080011ff */
[----:B--2---:R-:W-:Y:S05]  /*9a10*/  @!P0 NANOSLEEP.SYNCS 0x989680 ;  /* 0x009896800000895d */ /* 0x004fea0003900000 */
[----:B------:R-:W2:Y:S02]  /*9a20*/  @!P0 SYNCS.PHASECHK.TRANS64 P0, [R3+URZ+0xf0], R4 ;  /* 0x0000f004030085a7 */ /* 0x000ea400080010ff */
[----:B--2---:R-:W-:Y:S05]  /*9a30*/  @!P0 BRA `(.L_x_168) ;  /* 0xfffffffc00f08947 */ /* 0x004fea000383ffff */
[----:B------:R-:W-:Y:S05]  /*9a40*/  BRA `(.L_x_169) ;  /* 0xffffffac009c7947 */ /* 0x000fea000383ffff */
.L_x_82:
[----:B------:R-:W-:Y:S07]  /*9a50*/  MOV R3, UR7 ;  /* 0x0000000700037c02 */ /* 0x000fee0008000f00 */
.L_x_170:
[----:B-1----:R1:W2:Y:S02]  /*9a60*/  SYNCS.PHASECHK.TRANS64.TRYWAIT P0, [R3+URZ], R4 ;  /* 0x00000004030075a7 */ /* 0x0022a400080011ff */
[----:B--2---:R-:W-:Y:S05]  /*9a70*/  @!P0 NANOSLEEP.SYNCS 0x989680 ;  /* 0x009896800000895d */ /* 0x004fea0003900000 */
[----:B------:R-:W2:Y:S02]  /*9a80*/  @!P0 SYNCS.PHASECHK.TRANS64 P0, [R3+URZ], R4 ;  /* 0x00000004030085a7 */ /* 0x000ea400080010ff */
[----:B--2---:R-:W-:Y:S05]  /*9a90*/  @!P0 BRA `(.L_x_170) ;  /* 0xfffffffc00f08947 */ /* 0x004fea000383ffff */
[----:B------:R-:W-:Y:S05]  /*9aa0*/  BRA `(.L_x_81) ;  /* 0xffffffb000107947 */ /* 0x000fea000383ffff */
.L_x_86:
[----:B-1----:R-:W-:-:S07]  /*9ab0*/  MOV R2, UR4 ;  /* 0x0000000400027c02 */ /* 0x002fce0008000f00 */
.L_x_171:
[----:B-1----:R1:W2:Y:S02]  /*9ac0*/  SYNCS.PHASECHK.TRANS64.TRYWAIT P0, [R2+URZ], R3 ;  /* 0x00000003020075a7 */ /* 0x0022a400080011ff */
[----:B--2---:R-:W-:Y:S05]  /*9ad0*/  @!P0 NANOSLEEP.SYNCS 0x989680 ;  /* 0x009896800000895d */ /* 0x004fea0003900000 */
[----:B------:R-:W2:Y:S02]  /*9ae0*/  @!P0 SYNCS.PHASECHK.TRANS64 P0, [R2+URZ], R3 ;  /* 0x00000003020085a7 */ /* 0x000ea400080010ff */
[----:B--2---:R-:W-:Y:S05]  /*9af0*/  @!P0 BRA `(.L_x_171) ;  /* 0xfffffffc00f08947 */ /* 0x004fea000383ffff */
[----:B------:R-:W-:Y:S05]  /*9b00*/  BRA `(.L_x_172) ;  /* 0xffffffb400747947 */ /* 0x000fea000383ffff */
.L_x_89:
[----:B------:R-:W-:-:S07]  /*9b10*/  MOV R2, UR43 ;  /* 0x0000002b00027c02 */ /* 0x000fce0008000f00 */
.L_x_173:
[----:B-1----:R1:W2:Y:S02]  /*9b20*/  SYNCS.PHASECHK.TRANS64.TRYWAIT P1, [R2+URZ+0x120], R3 ;  /* 0x00012003020075a7 */ /* 0x0022a400080211ff */
[----:B--2---:R-:W-:Y:S05]  /*9b30*/  @!P1 NANOSLEEP.SYNCS 0x989680 ;  /* 0x009896800000995d */ /* 0x004fea0003900000 */
[----:B------:R-:W2:Y:S02]  /*9b40*/  @!P1 SYNCS.PHASECHK.TRANS64 P1, [R2+URZ+0x120], R3 ;  /* 0x00012003020095a7 */ /* 0x000ea400080210ff */
[----:B--2---:R-:W-:Y:S05]  /*9b50*/  @!P1 BRA `(.L_x_173) ;  /* 0xfffffffc00f09947 */ /* 0x004fea000383ffff */
[----:B------:R-:W-:Y:S05]  /*9b60*/  BRA `(.L_x_174) ;  /* 0xffffffb400c47947 */ /* 0x000fea000383ffff */
.L_x_94:
[----:B---3--:R3:W1:Y:S02]  /*9b70*/  SYNCS.PHASECHK.TRANS64.TRYWAIT P0, [R12+URZ+0xc0], R9 ;  /* 0x0000c0090c0075a7 */ /* 0x00866400080011ff */
[----:B-1----:R-:W-:Y:S05]  /*9b80*/  @!P0 NANOSLEEP.SYNCS 0x989680 ;  /* 0x009896800000895d */ /* 0x002fea0003900000 */
[----:B------:R-:W1:Y:S02]  /*9b90*/  @!P0 SYNCS.PHASECHK.TRANS64 P0, [R12+URZ+0xc0], R9 ;  /* 0x0000c0090c0085a7 */ /* 0x000e6400080010ff */
[----:B-1----:R-:W-:Y:S05]  /*9ba0*/  @!P0 BRA `(.L_x_94) ;  /* 0xfffffffc00f08947 */ /* 0x002fea000383ffff */
[----:B------:R-:W-:Y:S05]  /*9bb0*/  BRA `(.L_x_175) ;  /* 0xffffffb800e07947 */ /* 0x000fea000383ffff */
.L_x_97:
[----:B------:R-:W-:Y:S07]  /*9bc0*/  MOV R0, UR24 ;  /* 0x0000001800007c02 */ /* 0x000fee0008000f00 */
.L_x_176:
[----:B-1----:R1:W2:Y:S02]  /*9bd0*/  SYNCS.PHASECHK.TRANS64.TRYWAIT P2, [R0+URZ+0xb8], R9 ;  /* 0x0000b809000075a7 */ /* 0x0022a400080411ff */
[----:B--2---:R-:W-:Y:S05]  /*9be0*/  @!P2 NANOSLEEP.SYNCS 0x989680 ;  /* 0x009896800000a95d */ /* 0x004fea0003900000 */
[----:B------:R-:W2:Y:S02]  /*9bf0*/  @!P2 SYNCS.PHASECHK.TRANS64 P2, [R0+URZ+0xb8], R9 ;  /* 0x0000b8090000a5a7 */ /* 0x000ea400080410ff */
[----:B--2---:R-:W-:Y:S05]  /*9c00*/  @!P2 BRA `(.L_x_176) ;  /* 0xfffffffc00f0a947 */ /* 0x004fea000383ffff */
[----:B------:R-:W-:Y:S05]  /*9c10*/  BRA `(.L_x_96) ;  /* 0xffffffc000447947 */ /* 0x000fea000383ffff */
.L_x_100:
[----:B------:R-:W-:Y:S07]  /*9c20*/  MOV R0, UR4 ;  /* 0x0000000400007c02 */ /* 0x000fee0008000f00 */
.L_x_177:
[----:B-1----:R1:W2:Y:S02]  /*9c30*/  SYNCS.PHASECHK.TRANS64.TRYWAIT P0, [R0+URZ+0x98], R9 ;  /* 0x00009809000075a7 */ /* 0x0022a400080011ff */
[----:B--2---:R-:W-:Y:S05]  /*9c40*/  @!P0 NANOSLEEP.SYNCS 0x989680 ;  /* 0x009896800000895d */ /* 0x004fea0003900000 */
[----:B------:R-:W2:Y:S02]  /*9c50*/  @!P0 SYNCS.PHASECHK.TRANS64 P0, [R0+URZ+0x98], R9 ;  /* 0x00009809000085a7 */ /* 0x000ea400080010ff */
[----:B--2---:R-:W-:Y:S05]  /*9c60*/  @!P0 BRA `(.L_x_177) ;  /* 0xfffffffc00f08947 */ /* 0x004fea000383ffff */
[----:B------:R-:W-:Y:S05]  /*9c70*/  BRA `(.L_x_178) ;  /* 0xffffffc000a47947 */ /* 0x000fea000383ffff */
.L_x_101:
[----:B------:R-:W-:Y:S07]  /*9c80*/  MOV R9, UR5 ;  /* 0x0000000500097c02 */ /* 0x000fee0008000f00 */
.L_x_179:
[----:B-1----:R1:W2:Y:S02]  /*9c90*/  SYNCS.PHASECHK.TRANS64.TRYWAIT P0, [R9+URZ+0x98], R0 ;  /* 0x00009800090075a7 */ /* 0x0022a400080011ff */
[----:B--2---:R-:W-:Y:S05]  /*9ca0*/  @!P0 NANOSLEEP.SYNCS 0x989680 ;  /* 0x009896800000895d */ /* 0x004fea0003900000 */
[----:B------:R-:W2:Y:S02]  /*9cb0*/  @!P0 SYNCS.PHASECHK.TRANS64 P0, [R9+URZ+0x98], R0 ;  /* 0x00009800090085a7 */ /* 0x000ea400080010ff */
[----:B--2---:R-:W-:Y:S05]  /*9cc0*/  @!P0 BRA `(.L_x_179) ;  /* 0xfffffffc00f08947 */ /* 0x004fea000383ffff */
[----:B------:R-:W-:Y:S05]  /*9cd0*/  BRA `(.L_x_180) ;  /* 0xffffffc400007947 */ /* 0x000fea000383ffff */
.L_x_103:
[----:B------:R-:W-:-:S07]  /*9ce0*/  MOV R0, UR4 ;  /* 0x0000000400007c02 */ /* 0x000fce0008000f00 */
.L_x_181:
[----:B-1----:R1:W2:Y:S02]  /*9cf0*/  SYNCS.PHASECHK.TRANS64.TRYWAIT P0, [R0+URZ], R3 ;  /* 0x00000003000075a7 */ /* 0x0022a400080011ff */
[----:B--2---:R-:W-:Y:S05]  /*9d00*/  @!P0 NANOSLEEP.SYNCS 0x989680 ;  /* 0x009896800000895d */ /* 0x004fea0003900000 */
[----:B------:R-:W2:Y:S02]  /*9d10*/  @!P0 SYNCS.PHASECHK.TRANS64 P0, [R0+URZ], R3 ;  /* 0x00000003000085a7 */ /* 0x000ea400080010ff */
[----:B--2---:R-:W-:Y:S05]  /*9d20*/  @!P0 BRA `(.L_x_181) ;  /* 0xfffffffc00f08947 */ /* 0x004fea000383ffff */
[----:B------:R-:W-:Y:S05]  /*9d30*/  BRA `(.L_x_182) ;  /* 0xffffffc400907947 */ /* 0x000fea000383ffff */
.L_x_104:
[----:B------:R-:W-:-:S07]  /*9d40*/  MOV R0, UR5 ;  /* 0x0000000500007c02 */ /* 0x000fce0008000f00 */
.L_x_183:
[----:B-1----:R1:W2:Y:S02]  /*9d50*/  SYNCS.PHASECHK.TRANS64.TRYWAIT P0, [R0+URZ], R3 ;  /* 0x00000003000075a7 */ /* 0x0022a400080011ff */
[----:B--2---:R-:W-:Y:S05]  /*9d60*/  @!P0 NANOSLEEP.SYNCS 0x989680 ;  /* 0x009896800000895d */ /* 0x004fea0003900000 */
[----:B------:R-:W2:Y:S02]  /*9d70*/  @!P0 SYNCS.PHASECHK.TRANS64 P0, [R0+URZ], R3 ;  /* 0x00000003000085a7 */ /* 0x000ea400080010ff */
[----:B--2---:R-:W-:Y:S05]  /*9d80*/  @!P0 BRA `(.L_x_183) ;  /* 0xfffffffc00f08947 */ /* 0x004fea000383ffff */
[----:B------:R-:W-:Y:S05]  /*9d90*/  BRA `(.L_x_184) ;  /* 0xffffffc4009c7947 */ /* 0x000fea000383ffff */
.L_x_106:
[----:B--2---:R2:W4:Y:S02]  /*9da0*/  SYNCS.PHASECHK.TRANS64.TRYWAIT P0, [R0+URZ+0xc0], R3 ;  /* 0x0000c003000075a7 */ /* 0x00452400080011ff */
[----:B----4-:R-:W-:Y:S05]  /*9db0*/  @!P0 NANOSLEEP.SYNCS 0x989680 ;  /* 0x009896800000895d */ /* 0x010fea0003900000 */
[----:B------:R-:W4:Y:S02]  /*9dc0*/  @!P0 SYNCS.PHASECHK.TRANS64 P0, [R0+URZ+0xc0], R3 ;  /* 0x0000c003000085a7 */ /* 0x000f2400080010ff */
[----:B----4-:R-:W-:Y:S05]  /*9dd0*/  @!P0 BRA `(.L_x_106) ;  /* 0xfffffffc00f08947 */ /* 0x010fea000383ffff */
[----:B------:R-:W-:Y:S05]  /*9de0*/  BRA `(.L_x_185) ;  /* 0xffffffc800807947 */ /* 0x000fea000383ffff */
.L_x_116:
[----:B-1----:R1:W2:Y:S02]  /*9df0*/  SYNCS.PHASECHK.TRANS64.TRYWAIT P0, [R0+URZ+0x80], R5 ;  /* 0x00008005000075a7 */ /* 0x0022a400080011ff */
[----:B--2---:R-:W-:Y:S05]  /*9e00*/  @!P0 NANOSLEEP.SYNCS 0x989680 ;  /* 0x009896800000895d */ /* 0x004fea0003900000 */
[----:B------:R-:W2:Y:S02]  /*9e10*/  @!P0 SYNCS.PHASECHK.TRANS64 P0, [R0+URZ+0x80], R5 ;  /* 0x00008005000085a7 */ /* 0x000ea400080010ff */
[----:B--2---:R-:W-:Y:S05]  /*9e20*/  @!P0 BRA `(.L_x_116) ;  /* 0xfffffffc00f08947 */ /* 0x004fea000383ffff */
[----:B------:R-:W-:Y:S05]  /*9e30*/  BRA `(.L_x_115) ;  /* 0xffffffd800047947 */ /* 0x000fea000383ffff */
.L_x_118:
[----:B-1----:R1:W4:Y:S02]  /*9e40*/  SYNCS.PHASECHK.TRANS64.TRYWAIT P1, [R92+URZ+0xe0], R3 ;  /* 0x0000e0035c0075a7 */ /* 0x00232400080211ff */
[----:B----4-:R-:W-:Y:S05]  /*9e50*/  @!P1 NANOSLEEP.SYNCS 0x989680 ;  /* 0x009896800000995d */ /* 0x010fea0003900000 */
[----:B------:R-:W4:Y:S02]  /*9e60*/  @!P1 SYNCS.PHASECHK.TRANS64 P1, [R92+URZ+0xe0], R3 ;  /* 0x0000e0035c0095a7 */ /* 0x000f2400080210ff */
[----:B----4-:R-:W-:Y:S05]  /*9e70*/  @!P1 BRA `(.L_x_118) ;  /* 0xfffffffc00f09947 */ /* 0x010fea000383ffff */
[----:B------:R-:W-:Y:S05]  /*9e80*/  BRA `(.L_x_117) ;  /* 0xffffffd8003c7947 */ /* 0x000fea000383ffff */
.L_x_129:
[----:B---3--:R3:W4:Y:S02]  /*9e90*/  SYNCS.PHASECHK.TRANS64.TRYWAIT P0, [R2+URZ+0x80], R5 ;  /* 0x00008005020075a7 */ /* 0x00872400080011ff */
[----:B----4-:R-:W-:Y:S05]  /*9ea0*/  @!P0 NANOSLEEP.SYNCS 0x989680 ;  /* 0x009896800000895d */ /* 0x010fea0003900000 */
[----:B------:R-:W4:Y:S02]  /*9eb0*/  @!P0 SYNCS.PHASECHK.TRANS64 P0, [R2+URZ+0x80], R5 ;  /* 0x00008005020085a7 */ /* 0x000f2400080010ff */
[----:B----4-:R-:W-:Y:S05]  /*9ec0*/  @!P0 BRA `(.L_x_129) ;  /* 0xfffffffc00f08947 */ /* 0x010fea000383ffff */
[----:B------:R-:W-:Y:S05]  /*9ed0*/  BRA `(.L_x_128) ;  /* 0xffffffe4002c7947 */ /* 0x000fea000383ffff */
        .weak           $__internal_0_$__cuda_sm10x_tcgen05_guardrail_trap_col_being_dealloced_not_returned_by_alloc
        .type           $__internal_0_$__cuda_sm10x_tcgen05_guardrail_trap_col_being_dealloced_not_returned_by_alloc,@function
        .size           $__internal_0_$__cuda_sm10x_tcgen05_guardrail_trap_col_being_dealloced_not_returned_by_alloc,($__internal_1_$__cuda_sm10x_tcgen05_guardrail_trap_phase_invalid_during_alloc - $__internal_0_$__cuda_sm10x_tcgen05_guardrail_trap_col_being_dealloced_not_returned_by_alloc)
$__internal_0_$__cuda_sm10x_tcgen05_guardrail_trap_col_being_dealloced_not_returned_by_alloc:
[----:B------:R-:W-:Y:S05]  /*9ee0*/  BPT.TRAP 0x1 ;  /* 0x000000040000795c */ /* 0x000fea0000300000 */
[----:B------:R-:W-:-:S04]  /*9ef0*/  HFMA2 R3, -RZ, RZ, 0, 0 ;  /* 0x00000000ff037431 */ /* 0x000fc800000001ff */
[----:B------:R-:W-:Y:S05]  /*9f00*/  RET.REL.NODEC R2 `(_ZN7cutlass13device_kernelINS_4gemm6kernel13GemmUniversalIN4cute5tupleIJiiiiEEENS1_10collective13CollectiveMmaINS1_46MainloopSm100TmaUmmaWarpSpecializedBlockScaledILi8ELi2ELi2ENS5_IJNS4_1CILi2EEENSA_ILi4EEENSA_ILi1EEEEEEEENS5_IJNSA_ILi256EEENSA_ILi64EEESG_EEENS5_IJNS_12float_e2m1_tENS_13float_ue4m3_tEEEENS5_IJNS5_IJlSD_lEEENS4_6LayoutINS5_IJNS5_IJNS5_IJNSA_ILi32EEESC_EEEiEEENS5_IJNS5_IJNSA_ILi16EEESC_EEEiEEENS5_IJSD_iEEEEEENS5_IJST_NS5_IJNS5_IJNSA_ILi0EEESD_EEENSA_ILi512EEEEEENS5_IJSW_iEEEEEEEEEEESL_S13_NS4_8TiledMMAINS4_8MMA_AtomIJNS4_23SM100_MMA_MXF4_2x1SM_SSISJ_SJ_fSK_Li256ELi64ELi16ELNS4_4UMMA5MajorE0ELS18_0ELNS17_7ScaleInE0ELS19_0EEEEEENSN_INS5_IJSD_SD_SD_EEENS5_IJSW_SW_SW_EEEEENS5_IJNS4_10UnderscoreES1F_S1F_EEEEENS5_IJNS4_28SM100_TMA_2SM_LOAD_MULTICASTES1I_EEENS5_IJNS4_14ComposedLayoutINS4_7SwizzleILi3ELi4ELi3EEENS4_18smem_ptr_flag_bitsILi4EEENSN_INS5_IJNSA_ILi8EEESG_EEENS5_IJSG_SD_EEEEEEENSN_INS5_IJNS5_IJNS5_IJSP_SD_EEESS_EEESD_NS5_IJSD_SC_EEEEEENS5_IJNS5_IJNS5_IJSS_SY_EEESX_EEESW_NS5_IJSC_SY_EEEEEEEEEEEvNS4_8identityENS5_IJNS4_18SM100_TMA_2SM_LOADES1I_EEES23_vS24_EENS_8epilogue10collective18CollectiveEpilogueINS28_23Sm100TmaWarpSpecializedILi3ELi2ELi32ELb1ELb0EEEJNS5_IJNSA_ILi128EEESH_SG_EEENS5_IJNSN_IS2D_SD_EENSN_ISO_SD_EEEEENS_10bfloat16_tESM_S2I_SM_NS28_6fusion15FusionCallbacksIS2C_NS2J_17LinearCombinationIS2I_fS2I_fLNS_15FloatRoundStyleE2EEES2E_S2H_JEEENS4_5SM1004TMEM4LOAD26SM100_TMEM_LOAD_32dp32b32xENS4_13SM90_TMA_LOADENS1K_INS1L_ILi2ELi4ELi3EEENS1N_ILi16EEENSN_INS5_IJS1P_SO_EEENS5_IJSO_SD_EEEEEEENS4_39AutoVectorizingCopyWithAssumedAlignmentILi128EEENS4_14SM90_TMA_STOREES2Z_S31_S31_EEEvvEEEEvNT_6ParamsE) ;  /* 0xffffff60023c7950 */ /* 0x000fea0003c3ffff */
        .weak           $__internal_1_$__cuda_sm10x_tcgen05_guardrail_trap_phase_invalid_during_alloc
        .type           $__internal_1_$__cuda_sm10x_tcgen05_guardrail_trap_phase_invalid_during_alloc,@function
        .size           $__internal_1_$__cuda_sm10x_tcgen05_guardrail_trap_phase_invalid_during_alloc,($__internal_2_$__cuda_sm10x_tcgen05_guardrail_trap_unallocated_columns_being_dealloced - $__internal_1_$__cuda_sm10x_tcgen05_guardrail_trap_phase_invalid_during_alloc)
$__internal_1_$__cuda_sm10x_tcgen05_guardrail_trap_phase_invalid_during_alloc:
[----:B------:R-:W-:Y:S05]  /*9f10*/  BPT.TRAP 0x1 ;  /* 0x000000040000795c */ /* 0x000fea0000300000 */
[----:B------:R-:W-:-:S04]  /*9f20*/  MOV R7, 0x0 ;  /* 0x0000000000077802 */ /* 0x000fc80000000f00 */
[----:B------:R-:W-:Y:S05]  /*9f30*/  RET.REL.NODEC R6 `(_ZN7cutlass13device_kernelINS_4gemm6kernel13GemmUniversalIN4cute5tupleIJiiiiEEENS1_10collective13CollectiveMmaINS1_46MainloopSm100TmaUmmaWarpSpecializedBlockScaledILi8ELi2ELi2ENS5_IJNS4_1CILi2EEENSA_ILi4EEENSA_ILi1EEEEEEEENS5_IJNSA_ILi256EEENSA_ILi64EEESG_EEENS5_IJNS_12float_e2m1_tENS_13float_ue4m3_tEEEENS5_IJNS5_IJlSD_lEEENS4_6LayoutINS5_IJNS5_IJNS5_IJNSA_ILi32EEESC_EEEiEEENS5_IJNS5_IJNSA_ILi16EEESC_EEEiEEENS5_IJSD_iEEEEEENS5_IJST_NS5_IJNS5_IJNSA_ILi0EEESD_EEENSA_ILi512EEEEEENS5_IJSW_iEEEEEEEEEEESL_S13_NS4_8TiledMMAINS4_8MMA_AtomIJNS4_23SM100_MMA_MXF4_2x1SM_SSISJ_SJ_fSK_Li256ELi64ELi16ELNS4_4UMMA5MajorE0ELS18_0ELNS17_7ScaleInE0ELS19_0EEEEEENSN_INS5_IJSD_SD_SD_EEENS5_IJSW_SW_SW_EEEEENS5_IJNS4_10UnderscoreES1F_S1F_EEEEENS5_IJNS4_28SM100_TMA_2SM_LOAD_MULTICASTES1I_EEENS5_IJNS4_14ComposedLayoutINS4_7SwizzleILi3ELi4ELi3EEENS4_18smem_ptr_flag_bitsILi4EEENSN_INS5_IJNSA_ILi8EEESG_EEENS5_IJSG_SD_EEEEEEENSN_INS5_IJNS5_IJNS5_IJSP_SD_EEESS_EEESD_NS5_IJSD_SC_EEEEEENS5_IJNS5_IJNS5_IJSS_SY_EEESX_EEESW_NS5_IJSC_SY_EEEEEEEEEEEvNS4_8identityENS5_IJNS4_18SM100_TMA_2SM_LOADES1I_EEES23_vS24_EENS_8epilogue10collective18CollectiveEpilogueINS28_23Sm100TmaWarpSpecializedILi3ELi2ELi32ELb1ELb0EEEJNS5_IJNSA_ILi128EEESH_SG_EEENS5_IJNSN_IS2D_SD_EENSN_ISO_SD_EEEEENS_10bfloat16_tESM_S2I_SM_NS28_6fusion15FusionCallbacksIS2C_NS2J_17LinearCombinationIS2I_fS2I_fLNS_15FloatRoundStyleE2EEES2E_S2H_JEEENS4_5SM1004TMEM4LOAD26SM100_TMEM_LOAD_32dp32b32xENS4_13SM90_TMA_LOADENS1K_INS1L_ILi2ELi4ELi3EEENS1N_ILi16EEENSN_INS5_IJS1P_SO_EEENS5_IJSO_SD_EEEEEEENS4_39AutoVectorizingCopyWithAssumedAlignmentILi128EEENS4_14SM90_TMA_STOREES2Z_S31_S31_EEEvvEEEEvNT_6ParamsE) ;  /* 0xffffff6006307950 */ /* 0x000fea0003c3ffff */
        .weak           $__internal_2_$__cuda_sm10x_tcgen05_guardrail_trap_unallocated_columns_being_dealloced
        .type           $__internal_2_$__cuda_sm10x_tcgen05_guardrail_trap_unallocated_columns_being_dealloced,@function
        .size           $__internal_2_$__cuda_sm10x_tcgen05_guardrail_trap_unallocated_columns_being_dealloced,(.L_x_187 - $__internal_2_$__cuda_sm10x_tcgen05_guardrail_trap_unallocated_columns_being_dealloced)
$__internal_2_$__cuda_sm10x_tcgen05_guardrail_trap_unallocated_columns_being_dealloced:
[----:B------:R-:W-:Y:S05]  /*9f40*/  BPT.TRAP 0x1 ;  /* 0x000000040000795c */ /* 0x000fea0000300000 */
[----:B------:R-:W-:-:S04]  /*9f50*/  HFMA2 R3, -RZ, RZ, 0, 0 ;  /* 0x00000000ff037431 */ /* 0x000fc800000001ff */
[----:B------:R-:W-:Y:S05]  /*9f60*/  RET.REL.NODEC R2 `(_ZN7cutlass13device_kernelINS_4gemm6kernel13GemmUniversalIN4cute5tupleIJiiiiEEENS1_10collective13CollectiveMmaINS1_46MainloopSm100TmaUmmaWarpSpecializedBlockScaledILi8ELi2ELi2ENS5_IJNS4_1CILi2EEENSA_ILi4EEENSA_ILi1EEEEEEEENS5_IJNSA_ILi256EEENSA_ILi64EEESG_EEENS5_IJNS_12float_e2m1_tENS_13float_ue4m3_tEEEENS5_IJNS5_IJlSD_lEEENS4_6LayoutINS5_IJNS5_IJNS5_IJNSA_ILi32EEESC_EEEiEEENS5_IJNS5_IJNSA_ILi16EEESC_EEEiEEENS5_IJSD_iEEEEEENS5_IJST_NS5_IJNS5_IJNSA_ILi0EEESD_EEENSA_ILi512EEEEEENS5_IJSW_iEEEEEEEEEEESL_S13_NS4_8TiledMMAINS4_8MMA_AtomIJNS4_23SM100_MMA_MXF4_2x1SM_SSISJ_SJ_fSK_Li256ELi64ELi16ELNS4_4UMMA5MajorE0ELS18_0ELNS17_7ScaleInE0ELS19_0EEEEEENSN_INS5_IJSD_SD_SD_EEENS5_IJSW_SW_SW_EEEEENS5_IJNS4_10UnderscoreES1F_S1F_EEEEENS5_IJNS4_28SM100_TMA_2SM_LOAD_MULTICASTES1I_EEENS5_IJNS4_14ComposedLayoutINS4_7SwizzleILi3ELi4ELi3EEENS4_18smem_ptr_flag_bitsILi4EEENSN_INS5_IJNSA_ILi8EEESG_EEENS5_IJSG_SD_EEEEEEENSN_INS5_IJNS5_IJNS5_IJSP_SD_EEESS_EEESD_NS5_IJSD_SC_EEEEEENS5_IJNS5_IJNS5_IJSS_SY_EEESX_EEESW_NS5_IJSC_SY_EEEEEEEEEEEvNS4_8identityENS5_IJNS4_18SM100_TMA_2SM_LOADES1I_EEES23_vS24_EENS_8epilogue10collective18CollectiveEpilogueINS28_23Sm100TmaWarpSpecializedILi3ELi2ELi32ELb1ELb0EEEJNS5_IJNSA_ILi128EEESH_SG_EEENS5_IJNSN_IS2D_SD_EENSN_ISO_SD_EEEEENS_10bfloat16_tESM_S2I_SM_NS28_6fusion15FusionCallbacksIS2C_NS2J_17LinearCombinationIS2I_fS2I_fLNS_15FloatRoundStyleE2EEES2E_S2H_JEEENS4_5SM1004TMEM4LOAD26SM100_TMEM_LOAD_32dp32b32xENS4_13SM90_TMA_LOADENS1K_INS1L_ILi2ELi4ELi3EEENS1N_ILi16EEENSN_INS5_IJS1P_SO_EEENS5_IJSO_SD_EEEEEEENS4_39AutoVectorizingCopyWithAssumedAlignmentILi128EEENS4_14SM90_TMA_STOREES2Z_S31_S31_EEEvvEEEEvNT_6ParamsE) ;  /* 0xffffff6002247950 */ /* 0x000fea0003c3ffff */
.L_x_186:
[----:B------:R-:W-:-:S00]  /*9f70*/  BRA `(.L_x_186) ;  /* 0xfffffffc00fc7947 */ /* 0x000fc0000383ffff */
[----:B------:R-:W-:-:S00]  /*9f80*/  NOP ;  /* 0x0000000000007918 */ /* 0x000fc00000000000 */
[----:B------:R-:W-:-:S00]  /*9f90*/  NOP ;  /* 0x0000000000007918 */ /* 0x000fc00000000000 */
[----:B------:R-:W-:-:S00]  /*9fa0*/  NOP ;  /* 0x0000000000007918 */ /* 0x000fc00000000000 */
[----:B------:R-:W-:-:S00]  /*9fb0*/  NOP ;  /* 0x0000000000007918 */ /* 0x000fc00000000000 */
[----:B------:R-:W-:-:S00]  /*9fc0*/  NOP ;  /* 0x0000000000007918 */ /* 0x000fc00000000000 */
[----:B------:R-:W-:-:S00]  /*9fd0*/  NOP ;  /* 0x0000000000007918 */ /* 0x000fc00000000000 */
[----:B------:R-:W-:-:S00]  /*9fe0*/  NOP ;  /* 0x0000000000007918 */ /* 0x000fc00000000000 */
[----:B------:R-:W-:-:S00]  /*9ff0*/  NOP ;  /* 0x0000000000007918 */ /* 0x000fc00000000000 */
.L_x_187:


//--------------------- .nv.global.init           --------------------------
	.section	.nv.global.init,"aw",@progbits
.nv.global.init:
	.type		$str$29,@object
	.size		$str$29,($str$30 - $str$29)
$str$29:
        /*0000*/ 	.byte	0x28, 0x61, 0x64, 0x64, 0x72, 0x65, 0x73, 0x73, 0x20, 0x26, 0x20, 0x6d, 0x61, 0x73, 0x6b, 0x29
        /*0010*/ 	.byte	0x20, 0x3d, 0x3d, 0x20, 0x30, 0x00
	.type		$str$30,@object
	.size		$str$30,($str$26 - $str$30)
$str$30:
        /*0016*/ 	.byte	0x2f, 0x74, 0x6d, 0x70, 0x2f, 0x63, 0x75, 0x74, 0x6c, 0x61, 0x73, 0x73, 0x5f, 0x73, 0x77, 0x65
        /*0026*/ 	.byte	0x65, 0x70, 0x5f, 0x73, 0x72, 0x63, 0x2f, 0x69, 0x6e, 0x63, 0x6c, 0x75, 0x64, 0x65, 0x2f, 0x63
        /*0036*/ 	.byte	0x75, 0x74, 0x65, 0x2f, 0x70, 0x6f, 0x69, 0x6e, 0x74, 0x65, 0x72, 0x5f, 0x66, 0x6c, 0x61, 0x67
        /*0046*/ 	.byte	0x67, 0x65, 0x64, 0x2e, 0x68, 0x70, 0x70, 0x00
	.type		$str$26,@object
	.size		$str$26,($str$25 - $str$26)
$str$26:
        /*004e*/ 	.byte	0x2f, 0x74, 0x6d, 0x70, 0x2f, 0x63, 0x75, 0x74, 0x6c, 0x61, 0x73, 0x73, 0x5f, 0x73, 0x77, 0x65
        /*005e*/ 	.byte	0x65, 0x70, 0x5f, 0x73, 0x72, 0x63, 0x2f, 0x69, 0x6e, 0x63, 0x6c, 0x75, 0x64, 0x65, 0x2f, 0x63
        /*006e*/ 	.byte	0x75, 0x74, 0x65, 0x2f, 0x61, 0x74, 0x6f, 0x6d, 0x2f, 0x63, 0x6f, 0x70, 0x79, 0x5f, 0x74, 0x72
        /*007e*/ 	.byte	0x61, 0x69, 0x74, 0x73, 0x5f, 0x73, 0x6d, 0x31, 0x30, 0x30, 0x2e, 0x68, 0x70, 0x70, 0x00
	.type		$str$25,@object
	.size		$str$25,(__unnamed_1 - $str$25)
$str$25:
        /*008d*/ 	.byte	0x28, 0x28, 0x75, 0x69, 0x6e, 0x74, 0x33, 0x32, 0x5f, 0x74, 0x28, 0x74, 0x68, 0x72, 0x65, 0x61
        /*009d*/ 	.byte	0x64, 0x49, 0x64, 0x78, 0x2e, 0x78, 0x29, 0x20, 0x2f, 0x20, 0x33, 0x32, 0x29, 0x20, 0x25, 0x20
        /*00ad*/ 	.byte	0x34, 0x29, 0x20, 0x3d, 0x3d, 0x20, 0x28, 0x28, 0x28, 0x74, 0x6d, 0x65, 0x6d, 0x5f, 0x61, 0x64
        /*00bd*/ 	.byte	0x64, 0x72, 0x20, 0x3e, 0x3e, 0x20, 0x31, 0x36, 0x29, 0x20, 0x2f, 0x20, 0x33, 0x32, 0x29, 0x20
        /*00cd*/ 	.byte	0x25, 0x20, 0x34, 0x29, 0x00
	.type		__unnamed_1,@object
	.size		__unnamed_1,(__unnamed_2 - __unnamed_1)
__unnamed_1:
        /*00d2*/ 	.byte	0x61, 0x75, 0x74, 0x6f, 0x20, 0x63, 0x75, 0x74, 0x65, 0x3a, 0x3a, 0x61, 0x73, 0x5f, 0x70, 0x6f
        /* <DEDUP_REMOVED lines=24> */
        /*0262*/ 	.byte	0x34, 0x30, 0x39, 0x36, 0x3e, 0x3e, 0x3e, 0x3e, 0x5d, 0x00
	.type		__unnamed_2,@object
	.size		__unnamed_2,(.L_2 - __unnamed_2)
__unnamed_2:
        /* <DEDUP_REMOVED lines=42> */
        /*050c*/ 	.byte	0x3e, 0x3e, 0x5d, 0x00
.L_2:


//--------------------- .nv.shared._ZN7cutlass13device_kernelINS_4gemm6kernel13GemmUniversalIN4cute5tupleIJiiiiEEENS1_10collective13CollectiveMmaINS1_46MainloopSm100TmaUmmaWarpSpecializedBlockScaledILi8ELi2ELi2ENS5_IJNS4_1CILi2EEENSA_ILi4EEENSA_ILi1EEEEEEEENS5_IJNSA_ILi256EEENSA_ILi64EEESG_EEENS5_IJNS_12float_e2m1_tENS_13float_ue4m3_tEEEENS5_IJNS5_IJlSD_lEEENS4_6LayoutINS5_IJNS5_IJNS5_IJNSA_ILi32EEESC_EEEiEEENS5_IJNS5_IJNSA_ILi16EEESC_EEEiEEENS5_IJSD_iEEEEEENS5_IJST_NS5_IJNS5_IJNSA_ILi0EEESD_EEENSA_ILi512EEEEEENS5_IJSW_iEEEEEEEEEEESL_S13_NS4_8TiledMMAINS4_8MMA_AtomIJNS4_23SM100_MMA_MXF4_2x1SM_SSISJ_SJ_fSK_Li256ELi64ELi16ELNS4_4UMMA5MajorE0ELS18_0ELNS17_7ScaleInE0ELS19_0EEEEEENSN_INS5_IJSD_SD_SD_EEENS5_IJSW_SW_SW_EEEEENS5_IJNS4_10UnderscoreES1F_S1F_EEEEENS5_IJNS4_28SM100_TMA_2SM_LOAD_MULTICASTES1I_EEENS5_IJNS4_14ComposedLayoutINS4_7SwizzleILi3ELi4ELi3EEENS4_18smem_ptr_flag_bitsILi4EEENSN_INS5_IJNSA_ILi8EEESG_EEENS5_IJSG_SD_EEEEEEENSN_INS5_IJNS5_IJNS5_IJSP_SD_EEESS_EEESD_NS5_IJSD_SC_EEEEEENS5_IJNS5_IJNS5_IJSS_SY_EEESX_EEESW_NS5_IJSC_SY_EEEEEEEEEEEvNS4_8identityENS5_IJNS4_18SM100_TMA_2SM_LOADES1I_EEES23_vS24_EENS_8epilogue10collective18CollectiveEpilogueINS28_23Sm100TmaWarpSpecializedILi3ELi2ELi32ELb1ELb0EEEJNS5_IJNSA_ILi128EEESH_SG_EEENS5_IJNSN_IS2D_SD_EENSN_ISO_SD_EEEEENS_10bfloat16_tESM_S2I_SM_NS28_6fusion15FusionCallbacksIS2C_NS2J_17LinearCombinationIS2I_fS2I_fLNS_15FloatRoundStyleE2EEES2E_S2H_JEEENS4_5SM1004TMEM4LOAD26SM100_TMEM_LOAD_32dp32b32xENS4_13SM90_TMA_LOADENS1K_INS1L_ILi2ELi4ELi3EEENS1N_ILi16EEENSN_INS5_IJS1P_SO_EEENS5_IJSO_SD_EEEEEEENS4_39AutoVectorizingCopyWithAssumedAlignmentILi128EEENS4_14SM90_TMA_STOREES2Z_S31_S31_EEEvvEEEEvNT_6ParamsE --------------------------
	.section	.nv.shared._ZN7cutlass13device_kernelINS_4gemm6kernel13GemmUniversalIN4cute5tupleIJiiiiEEENS1_10collective13CollectiveMmaINS1_46MainloopSm100TmaUmmaWarpSpecializedBlockScaledILi8ELi2ELi2ENS5_IJNS4_1CILi2EEENSA_ILi4EEENSA_ILi1EEEEEEEENS5_IJNSA_ILi256EEENSA_ILi64EEESG_EEENS5_IJNS_12float_e2m1_tENS_13float_ue4m3_tEEEENS5_IJNS5_IJlSD_lEEENS4_6LayoutINS5_IJNS5_IJNS5_IJNSA_ILi32EEESC_EEEiEEENS5_IJNS5_IJNSA_ILi16EEESC_EEEiEEENS5_IJSD_iEEEEEENS5_IJST_NS5_IJNS5_IJNSA_ILi0EEESD_EEENSA_ILi512EEEEEENS5_IJSW_iEEEEEEEEEEESL_S13_NS4_8TiledMMAINS4_8MMA_AtomIJNS4_23SM100_MMA_MXF4_2x1SM_SSISJ_SJ_fSK_Li256ELi64ELi16ELNS4_4UMMA5MajorE0ELS18_0ELNS17_7ScaleInE0ELS19_0EEEEEENSN_INS5_IJSD_SD_SD_EEENS5_IJSW_SW_SW_EEEEENS5_IJNS4_10UnderscoreES1F_S1F_EEEEENS5_IJNS4_28SM100_TMA_2SM_LOAD_MULTICASTES1I_EEENS5_IJNS4_14ComposedLayoutINS4_7SwizzleILi3ELi4ELi3EEENS4_18smem_ptr_flag_bitsILi4EEENSN_INS5_IJNSA_ILi8EEESG_EEENS5_IJSG_SD_EEEEEEENSN_INS5_IJNS5_IJNS5_IJSP_SD_EEESS_EEESD_NS5_IJSD_SC_EEEEEENS5_IJNS5_IJNS5_IJSS_SY_EEESX_EEESW_NS5_IJSC_SY_EEEEEEEEEEEvNS4_8identityENS5_IJNS4_18SM100_TMA_2SM_LOADES1I_EEES23_vS24_EENS_8epilogue10collective18CollectiveEpilogueINS28_23Sm100TmaWarpSpecializedILi3ELi2ELi32ELb1ELb0EEEJNS5_IJNSA_ILi128EEESH_SG_EEENS5_IJNSN_IS2D_SD_EENSN_ISO_SD_EEEEENS_10bfloat16_tESM_S2I_SM_NS28_6fusion15FusionCallbacksIS2C_NS2J_17LinearCombinationIS2I_fS2I_fLNS_15FloatRoundStyleE2EEES2E_S2H_JEEENS4_5SM1004TMEM4LOAD26SM100_TMEM_LOAD_32dp32b32xENS4_13SM90_TMA_LOADENS1K_INS1L_ILi2ELi4ELi3EEENS1N_ILi16EEENSN_INS5_IJS1P_SO_EEENS5_IJSO_SD_EEEEEEENS4_39AutoVectorizingCopyWithAssumedAlignmentILi128EEENS4_14SM90_TMA_STOREES2Z_S31_S31_EEEvvEEEEvNT_6ParamsE,"aw",@nobits
	.sectionflags	@""
	.align	16
	.zero		1024


//--------------------- .nv.shared.reserved.0     --------------------------
	.section	.nv.shared.reserved.0,"aw",@nobits
	.weak		__nv_reservedSMEM_offset_0_alias
	.size		__nv_reservedSMEM_offset_0_alias, 0, 64
	.other		__nv_reservedSMEM_offset_0_alias,@"STO_CUDA_RESERVED_SHARED STV_DEFAULT"
__nv_reservedSMEM_offset_0_alias:
	.zero		0
.nv.shared.reserved.0:
	.zero		64
	.weak		__nv_reservedSMEM_tcgen05_partition
	.type		__nv_reservedSMEM_tcgen05_partition,@object
	.size		__nv_reservedSMEM_tcgen05_partition,(.L_0 - __nv_reservedSMEM_tcgen05_partition)
__nv_reservedSMEM_tcgen05_partition:
	.zero		32
.L_0:


//--------------------- .nv.global                --------------------------
	.section	.nv.global,"aw",@nobits
.nv.global:
	.type		_ZN40_INTERNAL_c0d26391_4_k_cu_37084ba4_259114cute1_E,@object
	.size		_ZN40_INTERNAL_c0d26391_4_k_cu_37084ba4_259114cute1_E,(_ZN40_INTERNAL_c0d26391_4_k_cu_37084ba4_259114cuda3std3__45__cpo6cbeginE - _ZN40_INTERNAL_c0d26391_4_k_cu_37084ba4_259114cute1_E)
_ZN40_INTERNAL_c0d26391_4_k_cu_37084ba4_259114cute1_E:
	.zero		1
	.type		_ZN40_INTERNAL_c0d26391_4_k_cu_37084ba4_259114cuda3std3__45__cpo6cbeginE,@object
	.size		_ZN40_INTERNAL_c0d26391_4_k_cu_37084ba4_259114cuda3std3__45__cpo6cbeginE,(_ZN40_INTERNAL_c0d26391_4_k_cu_37084ba4_259114cuda3std3__48in_placeE - _ZN40_INTERNAL_c0d26391_4_k_cu_37084ba4_259114cuda3std3__45__cpo6cbeginE)
_ZN40_INTERNAL_c0d26391_4_k_cu_37084ba4_259114cuda3std3__45__cpo6cbeginE:
	.zero		1
	.type		_ZN40_INTERNAL_c0d26391_4_k_cu_37084ba4_259114cuda3std3__48in_placeE,@object
	.size		_ZN40_INTERNAL_c0d26391_4_k_cu_37084ba4_259114cuda3std3__48in_placeE,(_ZN40_INTERNAL_c0d26391_4_k_cu_37084ba4_259114cuda3std6ranges3__45__cpo9iter_moveE - _ZN40_INTERNAL_c0d26391_4_k_cu_37084ba4_259114cuda3std3__48in_placeE)
_ZN40_INTERNAL_c0d26391_4_k_cu_37084ba4_259114cuda3std3__48in_placeE:
	.zero		1
	.type		_ZN40_INTERNAL_c0d26391_4_k_cu_37084ba4_259114cuda3std6ranges3__45__cpo9iter_moveE,@object
	.size		_ZN40_INTERNAL_c0d26391_4_k_cu_37084ba4_259114cuda3std6ranges3__45__cpo9iter_moveE,(_ZN40_INTERNAL_c0d26391_4_k_cu_37084ba4_259114cuda3std3__45__cpo5beginE - _ZN40_INTERNAL_c0d26391_4_k_cu_37084ba4_259114cuda3std6ranges3__45__cpo9iter_moveE)
_ZN40_INTERNAL_c0d26391_4_k_cu_37084ba4_259114cuda3std6ranges3__45__cpo9iter_moveE:
	.zero		1
	.type		_ZN40_INTERNAL_c0d26391_4_k_cu_37084ba4_259114cuda3std3__45__cpo5beginE,@object
	.size		_ZN40_INTERNAL_c0d26391_4_k_cu_37084ba4_259114cuda3std3__45__cpo5beginE,(_ZN40_INTERNAL_c0d26391_4_k_cu_37084ba4_259114cuda3std3__442_GLOBAL__N__c0d26391_4_k_cu_37084ba4_259116ignoreE - _ZN40_INTERNAL_c0d26391_4_k_cu_37084ba4_259114cuda3std3__45__cpo5beginE)
_ZN40_INTERNAL_c0d26391_4_k_cu_37084ba4_259114cuda3std3__45__cpo5beginE:
	.zero		1
	.type		_ZN40_INTERNAL_c0d26391_4_k_cu_37084ba4_259114cuda3std3__442_GLOBAL__N__c0d26391_4_k_cu_37084ba4_259116ignoreE,@object
	.size		_ZN40_INTERNAL_c0d26391_4_k_cu_37084ba4_259114cuda3std3__442_GLOBAL__N__c0d26391_4_k_cu_37084ba4_259116ignoreE,(_ZN40_INTERNAL_c0d26391_4_k_cu_37084ba4_259114cute7productE - _ZN40_INTERNAL_c0d26391_4_k_cu_37084ba4_259114cuda3std3__442_GLOBAL__N__c0d26391_4_k_cu_37084ba4_259116ignoreE)
_ZN40_INTERNAL_c0d26391_4_k_cu_37084ba4_259114cuda3std3__442_GLOBAL__N__c0d26391_4_k_cu_37084ba4_259116ignoreE:
	.zero		1
	.type		_ZN40_INTERNAL_c0d26391_4_k_cu_37084ba4_259114cute7productE,@object
	.size		_ZN40_INTERNAL_c0d26391_4_k_cu_37084ba4_259114cute7productE,(_ZN40_INTERNAL_c0d26391_4_k_cu_37084ba4_259114cuda3std3__45__cpo3endE - _ZN40_INTERNAL_c0d26391_4_k_cu_37084ba4_259114cute7productE)
_ZN40_INTERNAL_c0d26391_4_k_cu_37084ba4_259114cute7productE:
	.zero		1
	.type		_ZN40_INTERNAL_c0d26391_4_k_cu_37084ba4_259114cuda3std3__45__cpo3endE,@object
	.size		_ZN40_INTERNAL_c0d26391_4_k_cu_37084ba4_259114cuda3std3__45__cpo3endE,(_ZN40_INTERNAL_c0d26391_4_k_cu_37084ba4_259114cuda3std3__419piecewise_constructE - _ZN40_INTERNAL_c0d26391_4_k_cu_37084ba4_259114cuda3std3__45__cpo3endE)
_ZN40_INTERNAL_c0d26391_4_k_cu_37084ba4_259114cuda3std3__45__cpo3endE:
	.zero		1
	.type		_ZN40_INTERNAL_c0d26391_4_k_cu_37084ba4_259114cuda3std3__419piecewise_constructE,@object
	.size		_ZN40_INTERNAL_c0d26391_4_k_cu_37084ba4_259114cuda3std3__419piecewise_constructE,(_ZN40_INTERNAL_c0d26391_4_k_cu_37084ba4_259114cuda3std3__45__cpo4cendE - _ZN40_INTERNAL_c0d26391_4_k_cu_37084ba4_259114cuda3std3__419piecewise_constructE)
_ZN40_INTERNAL_c0d26391_4_k_cu_37084ba4_259114cuda3std3__419piecewise_constructE:
	.zero		1
	.type		_ZN40_INTERNAL_c0d26391_4_k_cu_37084ba4_259114cuda3std3__45__cpo4cendE,@object
	.size		_ZN40_INTERNAL_c0d26391_4_k_cu_37084ba4_259114cuda3std3__45__cpo4cendE,(_ZN40_INTERNAL_c0d26391_4_k_cu_37084ba4_259114cuda3std6ranges3__45__cpo4swapE - _ZN40_INTERNAL_c0d26391_4_k_cu_37084ba4_259114cuda3std3__45__cpo4cendE)
_ZN40_INTERNAL_c0d26391_4_k_cu_37084ba4_259114cuda3std3__45__cpo4cendE:
	.zero		1
	.type		_ZN40_INTERNAL_c0d26391_4_k_cu_37084ba4_259114cuda3std6ranges3__45__cpo4swapE,@object
	.size		_ZN40_INTERNAL_c0d26391_4_k_cu_37084ba4_259114cuda3std6ranges3__45__cpo4swapE,(.L_10 - _ZN40_INTERNAL_c0d26391_4_k_cu_37084ba4_259114cuda3std6ranges3__45__cpo4swapE)
_ZN40_INTERNAL_c0d26391_4_k_cu_37084ba4_259114cuda3std6ranges3__45__cpo4swapE:
	.zero		1
.L_10:


//--------------------- .nv.constant0._ZN7cutlass13device_kernelINS_4gemm6kernel13GemmUniversalIN4cute5tupleIJiiiiEEENS1_10collective13CollectiveMmaINS1_46MainloopSm100TmaUmmaWarpSpecializedBlockScaledILi8ELi2ELi2ENS5_IJNS4_1CILi2EEENSA_ILi4EEENSA_ILi1EEEEEEEENS5_IJNSA_ILi256EEENSA_ILi64EEESG_EEENS5_IJNS_12float_e2m1_tENS_13float_ue4m3_tEEEENS5_IJNS5_IJlSD_lEEENS4_6LayoutINS5_IJNS5_IJNS5_IJNSA_ILi32EEESC_EEEiEEENS5_IJNS5_IJNSA_ILi16EEESC_EEEiEEENS5_IJSD_iEEEEEENS5_IJST_NS5_IJNS5_IJNSA_ILi0EEESD_EEENSA_ILi512EEEEEENS5_IJSW_iEEEEEEEEEEESL_S13_NS4_8TiledMMAINS4_8MMA_AtomIJNS4_23SM100_MMA_MXF4_2x1SM_SSISJ_SJ_fSK_Li256ELi64ELi16ELNS4_4UMMA5MajorE0ELS18_0ELNS17_7ScaleInE0ELS19_0EEEEEENSN_INS5_IJSD_SD_SD_EEENS5_IJSW_SW_SW_EEEEENS5_IJNS4_10UnderscoreES1F_S1F_EEEEENS5_IJNS4_28SM100_TMA_2SM_LOAD_MULTICASTES1I_EEENS5_IJNS4_14ComposedLayoutINS4_7SwizzleILi3ELi4ELi3EEENS4_18smem_ptr_flag_bitsILi4EEENSN_INS5_IJNSA_ILi8EEESG_EEENS5_IJSG_SD_EEEEEEENSN_INS5_IJNS5_IJNS5_IJSP_SD_EEESS_EEESD_NS5_IJSD_SC_EEEEEENS5_IJNS5_IJNS5_IJSS_SY_EEESX_EEESW_NS5_IJSC_SY_EEEEEEEEEEEvNS4_8identityENS5_IJNS4_18SM100_TMA_2SM_LOADES1I_EEES23_vS24_EENS_8epilogue10collective18CollectiveEpilogueINS28_23Sm100TmaWarpSpecializedILi3ELi2ELi32ELb1ELb0EEEJNS5_IJNSA_ILi128EEESH_SG_EEENS5_IJNSN_IS2D_SD_EENSN_ISO_SD_EEEEENS_10bfloat16_tESM_S2I_SM_NS28_6fusion15FusionCallbacksIS2C_NS2J_17LinearCombinationIS2I_fS2I_fLNS_15FloatRoundStyleE2EEES2E_S2H_JEEENS4_5SM1004TMEM4LOAD26SM100_TMEM_LOAD_32dp32b32xENS4_13SM90_TMA_LOADENS1K_INS1L_ILi2ELi4ELi3EEENS1N_ILi16EEENSN_INS5_IJS1P_SO_EEENS5_IJSO_SD_EEEEEEENS4_39AutoVectorizingCopyWithAssumedAlignmentILi128EEENS4_14SM90_TMA_STOREES2Z_S31_S31_EEEvvEEEEvNT_6ParamsE --------------------------
	.section	.nv.constant0._ZN7cutlass13device_kernelINS_4gemm6kernel13GemmUniversalIN4cute5tupleIJiiiiEEENS1_10collective13CollectiveMmaINS1_46MainloopSm100TmaUmmaWarpSpecializedBlockScaledILi8ELi2ELi2ENS5_IJNS4_1CILi2EEENSA_ILi4EEENSA_ILi1EEEEEEEENS5_IJNSA_ILi256EEENSA_ILi64EEESG_EEENS5_IJNS_12float_e2m1_tENS_13float_ue4m3_tEEEENS5_IJNS5_IJlSD_lEEENS4_6LayoutINS5_IJNS5_IJNS5_IJNSA_ILi32EEESC_EEEiEEENS5_IJNS5_IJNSA_ILi16EEESC_EEEiEEENS5_IJSD_iEEEEEENS5_IJST_NS5_IJNS5_IJNSA_ILi0EEESD_EEENSA_ILi512EEEEEENS5_IJSW_iEEEEEEEEEEESL_S13_NS4_8TiledMMAINS4_8MMA_AtomIJNS4_23SM100_MMA_MXF4_2x1SM_SSISJ_SJ_fSK_Li256ELi64ELi16ELNS4_4UMMA5MajorE0ELS18_0ELNS17_7ScaleInE0ELS19_0EEEEEENSN_INS5_IJSD_SD_SD_EEENS5_IJSW_SW_SW_EEEEENS5_IJNS4_10UnderscoreES1F_S1F_EEEEENS5_IJNS4_28SM100_TMA_2SM_LOAD_MULTICASTES1I_EEENS5_IJNS4_14ComposedLayoutINS4_7SwizzleILi3ELi4ELi3EEENS4_18smem_ptr_flag_bitsILi4EEENSN_INS5_IJNSA_ILi8EEESG_EEENS5_IJSG_SD_EEEEEEENSN_INS5_IJNS5_IJNS5_IJSP_SD_EEESS_EEESD_NS5_IJSD_SC_EEEEEENS5_IJNS5_IJNS5_IJSS_SY_EEESX_EEESW_NS5_IJSC_SY_EEEEEEEEEEEvNS4_8identityENS5_IJNS4_18SM100_TMA_2SM_LOADES1I_EEES23_vS24_EENS_8epilogue10collective18CollectiveEpilogueINS28_23Sm100TmaWarpSpecializedILi3ELi2ELi32ELb1ELb0EEEJNS5_IJNSA_ILi128EEESH_SG_EEENS5_IJNSN_IS2D_SD_EENSN_ISO_SD_EEEEENS_10bfloat16_tESM_S2I_SM_NS28_6fusion15FusionCallbacksIS2C_NS2J_17LinearCombinationIS2I_fS2I_fLNS_15FloatRoundStyleE2EEES2E_S2H_JEEENS4_5SM1004TMEM4LOAD26SM100_TMEM_LOAD_32dp32b32xENS4_13SM90_TMA_LOADENS1K_INS1L_ILi2ELi4ELi3EEENS1N_ILi16EEENSN_INS5_IJS1P_SO_EEENS5_IJSO_SD_EEEEEEENS4_39AutoVectorizingCopyWithAssumedAlignmentILi128EEENS4_14SM90_TMA_STOREES2Z_S31_S31_EEEvvEEEEvNT_6ParamsE,"a",@progbits
	.sectionflags	@""
	.align	4
.nv.constant0._ZN7cutlass13device_kernelINS_4gemm6kernel13GemmUniversalIN4cute5tupleIJiiiiEEENS1_10collective13CollectiveMmaINS1_46MainloopSm100TmaUmmaWarpSpecializedBlockScaledILi8ELi2ELi2ENS5_IJNS4_1CILi2EEENSA_ILi4EEENSA_ILi1EEEEEEEENS5_IJNSA_ILi256EEENSA_ILi64EEESG_EEENS5_IJNS_12float_e2m1_tENS_13float_ue4m3_tEEEENS5_IJNS5_IJlSD_lEEENS4_6LayoutINS5_IJNS5_IJNS5_IJNSA_ILi32EEESC_EEEiEEENS5_IJNS5_IJNSA_ILi16EEESC_EEEiEEENS5_IJSD_iEEEEEENS5_IJST_NS5_IJNS5_IJNSA_ILi0EEESD_EEENSA_ILi512EEEEEENS5_IJSW_iEEEEEEEEEEESL_S13_NS4_8TiledMMAINS4_8MMA_AtomIJNS4_23SM100_MMA_MXF4_2x1SM_SSISJ_SJ_fSK_Li256ELi64ELi16ELNS4_4UMMA5MajorE0ELS18_0ELNS17_7ScaleInE0ELS19_0EEEEEENSN_INS5_IJSD_SD_SD_EEENS5_IJSW_SW_SW_EEEEENS5_IJNS4_10UnderscoreES1F_S1F_EEEEENS5_IJNS4_28SM100_TMA_2SM_LOAD_MULTICASTES1I_EEENS5_IJNS4_14ComposedLayoutINS4_7SwizzleILi3ELi4ELi3EEENS4_18smem_ptr_flag_bitsILi4EEENSN_INS5_IJNSA_ILi8EEESG_EEENS5_IJSG_SD_EEEEEEENSN_INS5_IJNS5_IJNS5_IJSP_SD_EEESS_EEESD_NS5_IJSD_SC_EEEEEENS5_IJNS5_IJNS5_IJSS_SY_EEESX_EEESW_NS5_IJSC_SY_EEEEEEEEEEEvNS4_8identityENS5_IJNS4_18SM100_TMA_2SM_LOADES1I_EEES23_vS24_EENS_8epilogue10collective18CollectiveEpilogueINS28_23Sm100TmaWarpSpecializedILi3ELi2ELi32ELb1ELb0EEEJNS5_IJNSA_ILi128EEESH_SG_EEENS5_IJNSN_IS2D_SD_EENSN_ISO_SD_EEEEENS_10bfloat16_tESM_S2I_SM_NS28_6fusion15FusionCallbacksIS2C_NS2J_17LinearCombinationIS2I_fS2I_fLNS_15FloatRoundStyleE2EEES2E_S2H_JEEENS4_5SM1004TMEM4LOAD26SM100_TMEM_LOAD_32dp32b32xENS4_13SM90_TMA_LOADENS1K_INS1L_ILi2ELi4ELi3EEENS1N_ILi16EEENSN_INS5_IJS1P_SO_EEENS5_IJSO_SD_EEEEEEENS4_39AutoVectorizingCopyWithAssumedAlignmentILi128EEENS4_14SM90_TMA_STOREES2Z_S31_S31_EEEvvEEEEvNT_6ParamsE:
	.zero		3968


//--------------------- SYMBOLS --------------------------

	.type		.nv.reservedSmem.offset0,@object
	.size		.nv.reservedSmem.offset0,0x4
	.type		.nv.reservedSmem.cap,@object
	.size		.nv.reservedSmem.cap,0x4
	.type		__assertfail,@function
